//
// Generated by NVIDIA NVVM Compiler
//
// Compiler Build ID: CL-36424714
// Cuda compilation tools, release 13.0, V13.0.88
// Based on NVVM 20.0.0
//

.version 9.0
.target sm_100
.address_size 64

	// .globl	_Z23hadamard_product_kernelPKfS0_Pfi

.visible .entry _Z23hadamard_product_kernelPKfS0_Pfi(
	.param .u64 .ptr .align 1 _Z23hadamard_product_kernelPKfS0_Pfi_param_0,
	.param .u64 .ptr .align 1 _Z23hadamard_product_kernelPKfS0_Pfi_param_1,
	.param .u64 .ptr .align 1 _Z23hadamard_product_kernelPKfS0_Pfi_param_2,
	.param .u32 _Z23hadamard_product_kernelPKfS0_Pfi_param_3
)
{
	.reg .pred 	%p<2>;
	.reg .b32 	%r<6>;
	.reg .b32 	%f<4>;
	.reg .b64 	%rd<11>;

	ld.param.u64 	%rd1, [_Z23hadamard_product_kernelPKfS0_Pfi_param_0];
	ld.param.u64 	%rd2, [_Z23hadamard_product_kernelPKfS0_Pfi_param_1];
	ld.param.u64 	%rd3, [_Z23hadamard_product_kernelPKfS0_Pfi_param_2];
	ld.param.u32 	%r2, [_Z23hadamard_product_kernelPKfS0_Pfi_param_3];
	mov.u32 	%r3, %ctaid.x;
	mov.u32 	%r4, %ntid.x;
	mov.u32 	%r5, %tid.x;
	mad.lo.s32 	%r1, %r3, %r4, %r5;
	setp.ge.s32 	%p1, %r1, %r2;
	@%p1 bra 	$L__BB0_2;
	cvta.to.global.u64 	%rd4, %rd1;
	cvta.to.global.u64 	%rd5, %rd2;
	cvta.to.global.u64 	%rd6, %rd3;
	mul.wide.s32 	%rd7, %r1, 4;
	add.s64 	%rd8, %rd4, %rd7;
	ld.global.f32 	%f1, [%rd8];
	add.s64 	%rd9, %rd5, %rd7;
	ld.global.f32 	%f2, [%rd9];
	mul.f32 	%f3, %f1, %f2;
	add.s64 	%rd10, %rd6, %rd7;
	st.global.f32 	[%rd10], %f3;
$L__BB0_2:
	ret;

}
	// .globl	_Z22elementwise_max_kernelPKfS0_Pfi
.visible .entry _Z22elementwise_max_kernelPKfS0_Pfi(
	.param .u64 .ptr .align 1 _Z22elementwise_max_kernelPKfS0_Pfi_param_0,
	.param .u64 .ptr .align 1 _Z22elementwise_max_kernelPKfS0_Pfi_param_1,
	.param .u64 .ptr .align 1 _Z22elementwise_max_kernelPKfS0_Pfi_param_2,
	.param .u32 _Z22elementwise_max_kernelPKfS0_Pfi_param_3
)
{
	.reg .pred 	%p<2>;
	.reg .b32 	%r<6>;
	.reg .b32 	%f<4>;
	.reg .b64 	%rd<11>;

	ld.param.u64 	%rd1, [_Z22elementwise_max_kernelPKfS0_Pfi_param_0];
	ld.param.u64 	%rd2, [_Z22elementwise_max_kernelPKfS0_Pfi_param_1];
	ld.param.u64 	%rd3, [_Z22elementwise_max_kernelPKfS0_Pfi_param_2];
	ld.param.u32 	%r2, [_Z22elementwise_max_kernelPKfS0_Pfi_param_3];
	mov.u32 	%r3, %ctaid.x;
	mov.u32 	%r4, %ntid.x;
	mov.u32 	%r5, %tid.x;
	mad.lo.s32 	%r1, %r3, %r4, %r5;
	setp.ge.s32 	%p1, %r1, %r2;
	@%p1 bra 	$L__BB1_2;
	cvta.to.global.u64 	%rd4, %rd1;
	cvta.to.global.u64 	%rd5, %rd2;
	cvta.to.global.u64 	%rd6, %rd3;
	mul.wide.s32 	%rd7, %r1, 4;
	add.s64 	%rd8, %rd4, %rd7;
	ld.global.f32 	%f1, [%rd8];
	add.s64 	%rd9, %rd5, %rd7;
	ld.global.f32 	%f2, [%rd9];
	max.f32 	%f3, %f1, %f2;
	add.s64 	%rd10, %rd6, %rd7;
	st.global.f32 	[%rd10], %f3;
$L__BB1_2:
	ret;

}
	// .globl	_Z11relu_kernelPfi
.visible .entry _Z11relu_kernelPfi(
	.param .u64 .ptr .align 1 _Z11relu_kernelPfi_param_0,
	.param .u32 _Z11relu_kernelPfi_param_1
)
{
	.reg .pred 	%p<2>;
	.reg .b32 	%r<6>;
	.reg .b32 	%f<3>;
	.reg .b64 	%rd<5>;

	ld.param.u64 	%rd1, [_Z11relu_kernelPfi_param_0];
	ld.param.u32 	%r2, [_Z11relu_kernelPfi_param_1];
	mov.u32 	%r3, %ctaid.x;
	mov.u32 	%r4, %ntid.x;
	mov.u32 	%r5, %tid.x;
	mad.lo.s32 	%r1, %r3, %r4, %r5;
	setp.ge.s32 	%p1, %r1, %r2;
	@%p1 bra 	$L__BB2_2;
	cvta.to.global.u64 	%rd2, %rd1;
	mul.wide.s32 	%rd3, %r1, 4;
	add.s64 	%rd4, %rd2, %rd3;
	ld.global.f32 	%f1, [%rd4];
	max.f32 	%f2, %f1, 0f00000000;
	st.global.f32 	[%rd4], %f2;
$L__BB2_2:
	ret;

}
	// .globl	_Z22int8_conversion_kernelPKfPci
.visible .entry _Z22int8_conversion_kernelPKfPci(
	.param .u64 .ptr .align 1 _Z22int8_conversion_kernelPKfPci_param_0,
	.param .u64 .ptr .align 1 _Z22int8_conversion_kernelPKfPci_param_1,
	.param .u32 _Z22int8_conversion_kernelPKfPci_param_2
)
{
	.reg .pred 	%p<2>;
	.reg .b32 	%r<7>;
	.reg .b32 	%f<2>;
	.reg .b64 	%rd<9>;

	ld.param.u64 	%rd1, [_Z22int8_conversion_kernelPKfPci_param_0];
	ld.param.u64 	%rd2, [_Z22int8_conversion_kernelPKfPci_param_1];
	ld.param.u32 	%r2, [_Z22int8_conversion_kernelPKfPci_param_2];
	mov.u32 	%r3, %ctaid.x;
	mov.u32 	%r4, %ntid.x;
	mov.u32 	%r5, %tid.x;
	mad.lo.s32 	%r1, %r3, %r4, %r5;
	setp.ge.s32 	%p1, %r1, %r2;
	@%p1 bra 	$L__BB3_2;
	cvta.to.global.u64 	%rd3, %rd1;
	cvta.to.global.u64 	%rd4, %rd2;
	cvt.s64.s32 	%rd5, %r1;
	mul.wide.s32 	%rd6, %r1, 4;
	add.s64 	%rd7, %rd3, %rd6;
	ld.global.f32 	%f1, [%rd7];
	cvt.rni.s32.f32 	%r6, %f1;
	add.s64 	%rd8, %rd4, %rd5;
	st.global.u8 	[%rd8], %r6;
$L__BB3_2:
	ret;

}
	// .globl	_Z23inplace_addition_kernelPcPKfi
.visible .entry _Z23inplace_addition_kernelPcPKfi(
	.param .u64 .ptr .align 1 _Z23inplace_addition_kernelPcPKfi_param_0,
	.param .u64 .ptr .align 1 _Z23inplace_addition_kernelPcPKfi_param_1,
	.param .u32 _Z23inplace_addition_kernelPcPKfi_param_2
)
{
	.reg .pred 	%p<2>;
	.reg .b16 	%rs<2>;
	.reg .b32 	%r<7>;
	.reg .b32 	%f<4>;
	.reg .b64 	%rd<9>;

	ld.param.u64 	%rd1, [_Z23inplace_addition_kernelPcPKfi_param_0];
	ld.param.u64 	%rd2, [_Z23inplace_addition_kernelPcPKfi_param_1];
	ld.param.u32 	%r2, [_Z23inplace_addition_kernelPcPKfi_param_2];
	mov.u32 	%r3, %ctaid.x;
	mov.u32 	%r4, %ntid.x;
	mov.u32 	%r5, %tid.x;
	mad.lo.s32 	%r1, %r3, %r4, %r5;
	setp.ge.s32 	%p1, %r1, %r2;
	@%p1 bra 	$L__BB4_2;
	cvta.to.global.u64 	%rd3, %rd1;
	cvta.to.global.u64 	%rd4, %rd2;
	cvt.s64.s32 	%rd5, %r1;
	add.s64 	%rd6, %rd3, %rd5;
	ld.global.s8 	%rs1, [%rd6];
	cvt.rn.f32.s16 	%f1, %rs1;
	mul.wide.s32 	%rd7, %r1, 4;
	add.s64 	%rd8, %rd4, %rd7;
	ld.global.f32 	%f2, [%rd8];
	add.f32 	%f3, %f2, %f1;
	cvt.rzi.s32.f32 	%r6, %f3;
	st.global.u8 	[%rd6], %r6;
$L__BB4_2:
	ret;

}
	// .globl	_Z23separable_conv2d_kernelPKfS0_S0_Pfiiiiiii
.visible .entry _Z23separable_conv2d_kernelPKfS0_S0_Pfiiiiiii(
	.param .u64 .ptr .align 1 _Z23separable_conv2d_kernelPKfS0_S0_Pfiiiiiii_param_0,
	.param .u64 .ptr .align 1 _Z23separable_conv2d_kernelPKfS0_S0_Pfiiiiiii_param_1,
	.param .u64 .ptr .align 1 _Z23separable_conv2d_kernelPKfS0_S0_Pfiiiiiii_param_2,
	.param .u64 .ptr .align 1 _Z23separable_conv2d_kernelPKfS0_S0_Pfiiiiiii_param_3,
	.param .u32 _Z23separable_conv2d_kernelPKfS0_S0_Pfiiiiiii_param_4,
	.param .u32 _Z23separable_conv2d_kernelPKfS0_S0_Pfiiiiiii_param_5,
	.param .u32 _Z23separable_conv2d_kernelPKfS0_S0_Pfiiiiiii_param_6,
	.param .u32 _Z23separable_conv2d_kernelPKfS0_S0_Pfiiiiiii_param_7,
	.param .u32 _Z23separable_conv2d_kernelPKfS0_S0_Pfiiiiiii_param_8,
	.param .u32 _Z23separable_conv2d_kernelPKfS0_S0_Pfiiiiiii_param_9,
	.param .u32 _Z23separable_conv2d_kernelPKfS0_S0_Pfiiiiiii_param_10
)
{
	.reg .pred 	%p<85>;
	.reg .b32 	%r<90>;
	.reg .b32 	%f<55>;
	.reg .b64 	%rd<33>;

	ld.param.u64 	%rd8, [_Z23separable_conv2d_kernelPKfS0_S0_Pfiiiiiii_param_0];
	ld.param.u64 	%rd9, [_Z23separable_conv2d_kernelPKfS0_S0_Pfiiiiiii_param_1];
	ld.param.u64 	%rd7, [_Z23separable_conv2d_kernelPKfS0_S0_Pfiiiiiii_param_3];
	ld.param.u32 	%r44, [_Z23separable_conv2d_kernelPKfS0_S0_Pfiiiiiii_param_4];
	ld.param.u32 	%r45, [_Z23separable_conv2d_kernelPKfS0_S0_Pfiiiiiii_param_5];
	ld.param.u32 	%r46, [_Z23separable_conv2d_kernelPKfS0_S0_Pfiiiiiii_param_6];
	ld.param.u32 	%r51, [_Z23separable_conv2d_kernelPKfS0_S0_Pfiiiiiii_param_7];
	ld.param.u32 	%r48, [_Z23separable_conv2d_kernelPKfS0_S0_Pfiiiiiii_param_8];
	ld.param.u32 	%r49, [_Z23separable_conv2d_kernelPKfS0_S0_Pfiiiiiii_param_9];
	ld.param.u32 	%r50, [_Z23separable_conv2d_kernelPKfS0_S0_Pfiiiiiii_param_10];
	cvta.to.global.u64 	%rd1, %rd9;
	cvta.to.global.u64 	%rd2, %rd8;
	mov.u32 	%r1, %ctaid.x;
	mov.u32 	%r52, %ctaid.y;
	mov.u32 	%r53, %ntid.y;
	mov.u32 	%r54, %tid.y;
	mad.lo.s32 	%r55, %r52, %r53, %r54;
	mov.u32 	%r56, %ctaid.z;
	mov.u32 	%r57, %ntid.z;
	mov.u32 	%r58, %tid.z;
	mad.lo.s32 	%r3, %r56, %r57, %r58;
	setp.ge.s32 	%p1, %r1, %r44;
	setp.ge.s32 	%p2, %r55, %r51;
	or.pred  	%p3, %p1, %p2;
	setp.ge.s32 	%p4, %r3, %r48;
	or.pred  	%p5, %p3, %p4;
	mov.f32 	%f46, 0f00000000;
	@%p5 bra 	$L__BB5_35;
	setp.lt.s32 	%p6, %r45, 1;
	@%p6 bra 	$L__BB5_34;
	setp.lt.s32 	%p7, %r49, 1;
	mul.lo.s32 	%r59, %r45, %r44;
	mul.lo.s32 	%r60, %r59, %r51;
	mul.lo.s32 	%r4, %r60, %r48;
	@%p7 bra 	$L__BB5_34;
	and.b32  	%r5, %r49, 3;
	and.b32  	%r6, %r49, 2147483644;
	neg.s32 	%r7, %r6;
	add.s64 	%rd3, %rd1, 8;
	add.s32 	%r8, %r3, 3;
	sub.s32 	%r9, %r8, %r50;
	sub.s32 	%r10, %r3, %r50;
	sub.s32 	%r11, %r55, %r50;
	mul.lo.s32 	%r12, %r45, %r1;
	mov.f32 	%f46, 0f00000000;
	mov.b32 	%r82, 0;
$L__BB5_4:
	add.s32 	%r63, %r82, %r12;
	mul.lo.s32 	%r14, %r63, %r51;
	mul.lo.s32 	%r15, %r82, %r49;
	mov.b32 	%r83, 0;
	add.s32 	%r66, %r11, %r14;
$L__BB5_5:
	setp.lt.u32 	%p8, %r49, 4;
	add.s32 	%r17, %r83, %r55;
	sub.s32 	%r18, %r17, %r50;
	add.s32 	%r65, %r83, %r15;
	mul.lo.s32 	%r19, %r65, %r49;
	mov.b32 	%r89, 0;
	@%p8 bra 	$L__BB5_20;
	add.s32 	%r67, %r66, %r83;
	mad.lo.s32 	%r84, %r48, %r67, %r10;
	mov.u32 	%r85, %r8;
	mov.u32 	%r86, %r9;
	mov.u32 	%r87, %r19;
	mov.u32 	%r88, %r7;
$L__BB5_7:
	setp.lt.s32 	%p9, %r17, %r50;
	mul.wide.s32 	%rd10, %r87, 4;
	add.s64 	%rd4, %rd3, %rd10;
	add.s32 	%r26, %r85, -2;
	add.s32 	%r27, %r86, -2;
	setp.lt.s32 	%p10, %r84, 0;
	setp.ge.s32 	%p11, %r84, %r4;
	or.pred  	%p12, %p10, %p9;
	or.pred  	%p13, %p12, %p11;
	@%p13 bra 	$L__BB5_10;
	setp.ge.s32 	%p14, %r18, %r51;
	add.s32 	%r68, %r26, -1;
	setp.lt.s32 	%p15, %r68, %r50;
	add.s32 	%r69, %r27, -1;
	setp.ge.s32 	%p16, %r69, %r48;
	or.pred  	%p17, %p16, %p14;
	or.pred  	%p18, %p17, %p15;
	@%p18 bra 	$L__BB5_10;
	mul.wide.u32 	%rd11, %r84, 4;
	add.s64 	%rd12, %rd2, %rd11;
	ld.global.f32 	%f25, [%rd12];
	ld.global.f32 	%f26, [%rd4+-8];
	fma.rn.f32 	%f46, %f25, %f26, %f46;
$L__BB5_10:
	add.s32 	%r28, %r84, 1;
	setp.lt.s32 	%p20, %r28, 0;
	setp.ge.s32 	%p21, %r28, %r4;
	or.pred  	%p22, %p20, %p9;
	or.pred  	%p23, %p22, %p21;
	@%p23 bra 	$L__BB5_13;
	setp.ge.s32 	%p24, %r18, %r51;
	setp.lt.s32 	%p25, %r26, %r50;
	setp.ge.s32 	%p26, %r27, %r48;
	or.pred  	%p27, %p26, %p24;
	or.pred  	%p28, %p27, %p25;
	@%p28 bra 	$L__BB5_13;
	mul.wide.u32 	%rd13, %r28, 4;
	add.s64 	%rd14, %rd2, %rd13;
	ld.global.f32 	%f27, [%rd14];
	ld.global.f32 	%f28, [%rd4+-4];
	fma.rn.f32 	%f46, %f27, %f28, %f46;
$L__BB5_13:
	add.s32 	%r29, %r84, 2;
	setp.lt.s32 	%p30, %r29, 0;
	setp.ge.s32 	%p31, %r29, %r4;
	or.pred  	%p32, %p30, %p9;
	or.pred  	%p33, %p32, %p31;
	@%p33 bra 	$L__BB5_16;
	setp.ge.s32 	%p34, %r18, %r51;
	add.s32 	%r70, %r26, 1;
	setp.lt.s32 	%p35, %r70, %r50;
	add.s32 	%r71, %r27, 1;
	setp.ge.s32 	%p36, %r71, %r48;
	or.pred  	%p37, %p36, %p34;
	or.pred  	%p38, %p37, %p35;
	@%p38 bra 	$L__BB5_16;
	mul.wide.u32 	%rd15, %r29, 4;
	add.s64 	%rd16, %rd2, %rd15;
	ld.global.f32 	%f29, [%rd16];
	ld.global.f32 	%f30, [%rd4];
	fma.rn.f32 	%f46, %f29, %f30, %f46;
$L__BB5_16:
	add.s32 	%r30, %r84, 3;
	setp.lt.s32 	%p40, %r30, 0;
	setp.ge.s32 	%p41, %r30, %r4;
	or.pred  	%p42, %p40, %p9;
	or.pred  	%p43, %p42, %p41;
	@%p43 bra 	$L__BB5_19;
	setp.ge.s32 	%p44, %r18, %r51;
	setp.lt.s32 	%p45, %r85, %r50;
	setp.ge.s32 	%p46, %r86, %r48;
	or.pred  	%p47, %p46, %p44;
	or.pred  	%p48, %p47, %p45;
	@%p48 bra 	$L__BB5_19;
	mul.wide.u32 	%rd17, %r30, 4;
	add.s64 	%rd18, %rd2, %rd17;
	ld.global.f32 	%f31, [%rd18];
	ld.global.f32 	%f32, [%rd4+4];
	fma.rn.f32 	%f46, %f31, %f32, %f46;
$L__BB5_19:
	add.s32 	%r88, %r88, 4;
	add.s32 	%r87, %r87, 4;
	add.s32 	%r86, %r86, 4;
	add.s32 	%r85, %r85, 4;
	add.s32 	%r84, %r84, 4;
	setp.ne.s32 	%p49, %r88, 0;
	mov.u32 	%r89, %r6;
	@%p49 bra 	$L__BB5_7;
$L__BB5_20:
	setp.eq.s32 	%p50, %r5, 0;
	@%p50 bra 	$L__BB5_32;
	setp.lt.s32 	%p51, %r17, %r50;
	add.s32 	%r37, %r89, %r3;
	sub.s32 	%r38, %r37, %r50;
	add.s32 	%r73, %r18, %r14;
	mad.lo.s32 	%r39, %r73, %r48, %r38;
	add.s32 	%r74, %r89, %r19;
	setp.lt.s32 	%p52, %r39, 0;
	setp.ge.s32 	%p53, %r39, %r4;
	or.pred  	%p54, %p52, %p51;
	or.pred  	%p55, %p54, %p53;
	mul.wide.s32 	%rd19, %r74, 4;
	add.s64 	%rd5, %rd1, %rd19;
	@%p55 bra 	$L__BB5_24;
	setp.ge.s32 	%p56, %r18, %r51;
	setp.lt.s32 	%p57, %r37, %r50;
	setp.ge.s32 	%p58, %r38, %r48;
	or.pred  	%p59, %p58, %p56;
	or.pred  	%p60, %p59, %p57;
	@%p60 bra 	$L__BB5_24;
	mul.wide.u32 	%rd20, %r39, 4;
	add.s64 	%rd21, %rd2, %rd20;
	ld.global.f32 	%f33, [%rd21];
	ld.global.f32 	%f34, [%rd5];
	fma.rn.f32 	%f46, %f33, %f34, %f46;
$L__BB5_24:
	setp.eq.s32 	%p61, %r5, 1;
	@%p61 bra 	$L__BB5_32;
	add.s32 	%r40, %r39, 1;
	setp.lt.s32 	%p63, %r40, 0;
	setp.ge.s32 	%p64, %r40, %r4;
	or.pred  	%p65, %p63, %p51;
	or.pred  	%p66, %p65, %p64;
	@%p66 bra 	$L__BB5_28;
	add.s32 	%r75, %r37, 1;
	setp.ge.s32 	%p67, %r18, %r51;
	setp.lt.s32 	%p68, %r75, %r50;
	sub.s32 	%r76, %r75, %r50;
	setp.ge.s32 	%p69, %r76, %r48;
	or.pred  	%p70, %p69, %p67;
	or.pred  	%p71, %p70, %p68;
	@%p71 bra 	$L__BB5_28;
	mul.wide.u32 	%rd22, %r40, 4;
	add.s64 	%rd23, %rd2, %rd22;
	ld.global.f32 	%f35, [%rd23];
	ld.global.f32 	%f36, [%rd5+4];
	fma.rn.f32 	%f46, %f35, %f36, %f46;
$L__BB5_28:
	setp.eq.s32 	%p72, %r5, 2;
	@%p72 bra 	$L__BB5_32;
	add.s32 	%r41, %r39, 2;
	setp.lt.s32 	%p74, %r41, 0;
	setp.ge.s32 	%p75, %r41, %r4;
	or.pred  	%p76, %p74, %p51;
	or.pred  	%p77, %p76, %p75;
	@%p77 bra 	$L__BB5_32;
	add.s32 	%r77, %r37, 2;
	setp.ge.s32 	%p78, %r18, %r51;
	setp.lt.s32 	%p79, %r77, %r50;
	sub.s32 	%r78, %r77, %r50;
	setp.ge.s32 	%p80, %r78, %r48;
	or.pred  	%p81, %p80, %p78;
	or.pred  	%p82, %p81, %p79;
	@%p82 bra 	$L__BB5_32;
	mul.wide.u32 	%rd24, %r41, 4;
	add.s64 	%rd25, %rd2, %rd24;
	ld.global.f32 	%f37, [%rd25];
	ld.global.f32 	%f38, [%rd5+8];
	fma.rn.f32 	%f46, %f37, %f38, %f46;
$L__BB5_32:
	add.s32 	%r83, %r83, 1;
	setp.ne.s32 	%p83, %r83, %r49;
	@%p83 bra 	$L__BB5_5;
	add.s32 	%r82, %r82, 1;
	setp.ne.s32 	%p84, %r82, %r45;
	@%p84 bra 	$L__BB5_4;
$L__BB5_34:
	ld.param.u64 	%rd32, [_Z23separable_conv2d_kernelPKfS0_S0_Pfiiiiiii_param_2];
	cvta.to.global.u64 	%rd26, %rd32;
	mul.wide.u32 	%rd27, %r55, 4;
	add.s64 	%rd28, %rd26, %rd27;
	ld.global.f32 	%f39, [%rd28];
	add.f32 	%f40, %f46, %f39;
	mul.lo.s32 	%r79, %r46, %r1;
	mad.lo.s32 	%r80, %r79, %r51, %r55;
	mad.lo.s32 	%r81, %r80, %r48, %r3;
	cvta.to.global.u64 	%rd29, %rd7;
	mul.wide.s32 	%rd30, %r81, 4;
	add.s64 	%rd31, %rd29, %rd30;
	st.global.f32 	[%rd31], %f40;
$L__BB5_35:
	ret;

}
	// .globl	_Z14sigmoid_kernelPfi
.visible .entry _Z14sigmoid_kernelPfi(
	.param .u64 .ptr .align 1 _Z14sigmoid_kernelPfi_param_0,
	.param .u32 _Z14sigmoid_kernelPfi_param_1
)
{
	.reg .pred 	%p<2>;
	.reg .b32 	%r<8>;
	.reg .b32 	%f<15>;
	.reg .b64 	%rd<5>;

	ld.param.u64 	%rd1, [_Z14sigmoid_kernelPfi_param_0];
	ld.param.u32 	%r2, [_Z14sigmoid_kernelPfi_param_1];
	mov.u32 	%r3, %ctaid.x;
	mov.u32 	%r4, %ntid.x;
	mov.u32 	%r5, %tid.x;
	mad.lo.s32 	%r1, %r3, %r4, %r5;
	setp.ge.s32 	%p1, %r1, %r2;
	@%p1 bra 	$L__BB6_2;
	cvta.to.global.u64 	%rd2, %rd1;
	mul.wide.s32 	%rd3, %r1, 4;
	add.s64 	%rd4, %rd2, %rd3;
	ld.global.f32 	%f1, [%rd4];
	fma.rn.f32 	%f2, %f1, 0fBBBB989D, 0f3F000000;
	cvt.sat.f32.f32 	%f3, %f2;
	mov.f32 	%f4, 0f4B400001;
	mov.f32 	%f5, 0f437C0000;
	fma.rm.f32 	%f6, %f3, %f5, %f4;
	add.f32 	%f7, %f6, 0fCB40007F;
	neg.f32 	%f8, %f7;
	fma.rn.f32 	%f9, %f1, 0fBFB8AA3B, %f8;
	fma.rn.f32 	%f10, %f1, 0fB2A57060, %f9;
	mov.b32 	%r6, %f6;
	shl.b32 	%r7, %r6, 23;
	mov.b32 	%f11, %r7;
	ex2.approx.ftz.f32 	%f12, %f10;
	fma.rn.f32 	%f13, %f12, %f11, 0f3F800000;
	rcp.rn.f32 	%f14, %f13;
	st.global.f32 	[%rd4], %f14;
$L__BB6_2:
	ret;

}
	// .globl	_Z31float_to_int8_conversion_kernelPKfPci
.visible .entry _Z31float_to_int8_conversion_kernelPKfPci(
	.param .u64 .ptr .align 1 _Z31float_to_int8_conversion_kernelPKfPci_param_0,
	.param .u64 .ptr .align 1 _Z31float_to_int8_conversion_kernelPKfPci_param_1,
	.param .u32 _Z31float_to_int8_conversion_kernelPKfPci_param_2
)
{
	.reg .pred 	%p<2>;
	.reg .b32 	%r<7>;
	.reg .b32 	%f<2>;
	.reg .b64 	%rd<9>;

	ld.param.u64 	%rd1, [_Z31float_to_int8_conversion_kernelPKfPci_param_0];
	ld.param.u64 	%rd2, [_Z31float_to_int8_conversion_kernelPKfPci_param_1];
	ld.param.u32 	%r2, [_Z31float_to_int8_conversion_kernelPKfPci_param_2];
	mov.u32 	%r3, %ctaid.x;
	mov.u32 	%r4, %ntid.x;
	mov.u32 	%r5, %tid.x;
	mad.lo.s32 	%r1, %r3, %r4, %r5;
	setp.ge.s32 	%p1, %r1, %r2;
	@%p1 bra 	$L__BB7_2;
	cvta.to.global.u64 	%rd3, %rd1;
	cvta.to.global.u64 	%rd4, %rd2;
	cvt.s64.s32 	%rd5, %r1;
	mul.wide.s32 	%rd6, %r1, 4;
	add.s64 	%rd7, %rd3, %rd6;
	ld.global.f32 	%f1, [%rd7];
	cvt.rni.s32.f32 	%r6, %f1;
	add.s64 	%rd8, %rd4, %rd5;
	st.global.u8 	[%rd8], %r6;
$L__BB7_2:
	ret;

}
	// .globl	_Z21max_eigenvalue_kernelPKfPfi
.visible .entry _Z21max_eigenvalue_kernelPKfPfi(
	.param .u64 .ptr .align 1 _Z21max_eigenvalue_kernelPKfPfi_param_0,
	.param .u64 .ptr .align 1 _Z21max_eigenvalue_kernelPKfPfi_param_1,
	.param .u32 _Z21max_eigenvalue_kernelPKfPfi_param_2
)
{
	.reg .pred 	%p<2>;
	.reg .b32 	%r<7>;
	.reg .b32 	%f<2>;
	.reg .b64 	%rd<9>;

	ld.param.u64 	%rd1, [_Z21max_eigenvalue_kernelPKfPfi_param_0];
	ld.param.u64 	%rd2, [_Z21max_eigenvalue_kernelPKfPfi_param_1];
	ld.param.u32 	%r2, [_Z21max_eigenvalue_kernelPKfPfi_param_2];
	mov.u32 	%r3, %ctaid.x;
	mov.u32 	%r4, %ntid.x;
	mov.u32 	%r5, %tid.x;
	mad.lo.s32 	%r1, %r3, %r4, %r5;
	setp.ge.s32 	%p1, %r1, %r2;
	@%p1 bra 	$L__BB8_2;
	cvta.to.global.u64 	%rd3, %rd1;
	cvta.to.global.u64 	%rd4, %rd2;
	shl.b32 	%r6, %r1, 1;
	mul.wide.s32 	%rd5, %r6, 4;
	add.s64 	%rd6, %rd3, %rd5;
	ld.global.f32 	%f1, [%rd6+4];
	mul.wide.s32 	%rd7, %r1, 4;
	add.s64 	%rd8, %rd4, %rd7;
	st.global.f32 	[%rd8], %f1;
$L__BB8_2:
	ret;

}


// ===== COMPILED SASS (sm_100) =====

	.target	sm_100

	.elftype	@"ET_EXEC"


//--------------------- .note.nv.tkinfo           --------------------------
	.section	.note.nv.tkinfo,"",@"SHT_NOTE"
	.sectionflags	@"SHF_NOTE_NV_TKINFO"
	.tkinfo
        /*0018*/ 	.word	0x00000002
        /*0030*/ 	.string	""
        /*0030*/ 	.string	"ptxas"
        /*0030*/ 	.string	"Cuda compilation tools, release 13.0, V13.0.88"
        /*0030*/ 	.string	"Build cuda_13.0.r13.0/compiler.36424714_0"
        /*0030*/ 	.string	"-arch sm_100 -m 64 "



//--------------------- .note.nv.cuinfo           --------------------------
	.section	.note.nv.cuinfo,"",@"SHT_NOTE"
	.sectionflags	@"SHF_NOTE_NV_CUINFO"
        /*0018*/ 	.short	0x0002
        /*001a*/ 	.short	0x0064
        /*001c*/ 	.short	0x0082
	.zero		2


//--------------------- .nv.info                  --------------------------
	.section	.nv.info,"",@"SHT_CUDA_INFO"
	.align	4


	//----- nvinfo : EIATTR_REGCOUNT
	.align		4
        /*0000*/ 	.byte	0x04, 0x2f
        /*0002*/ 	.short	(.L_1 - .L_0)
	.align		4
.L_0:
        /*0004*/ 	.word	index@(_Z23hadamard_product_kernelPKfS0_Pfi)
        /*0008*/ 	.word	0x0000000c


	//----- nvinfo : EIATTR_FRAME_SIZE
	.align		4
.L_1:
        /*000c*/ 	.byte	0x04, 0x11
        /*000e*/ 	.short	(.L_3 - .L_2)
	.align		4
.L_2:
        /*0010*/ 	.word	index@(_Z23hadamard_product_kernelPKfS0_Pfi)
        /*0014*/ 	.word	0x00000000


	//----- nvinfo : EIATTR_REGCOUNT
	.align		4
.L_3:
        /*0018*/ 	.byte	0x04, 0x2f
        /*001a*/ 	.short	(.L_5 - .L_4)
	.align		4
.L_4:
        /*001c*/ 	.word	index@(_Z22elementwise_max_kernelPKfS0_Pfi)
        /*0020*/ 	.word	0x0000000c


	//----- nvinfo : EIATTR_FRAME_SIZE
	.align		4
.L_5:
        /*0024*/ 	.byte	0x04, 0x11
        /*0026*/ 	.short	(.L_7 - .L_6)
	.align		4
.L_6:
        /*0028*/ 	.word	index@(_Z22elementwise_max_kernelPKfS0_Pfi)
        /*002c*/ 	.word	0x00000000


	//----- nvinfo : EIATTR_REGCOUNT
	.align		4
.L_7:
        /*0030*/ 	.byte	0x04, 0x2f
        /*0032*/ 	.short	(.L_9 - .L_8)
	.align		4
.L_8:
        /*0034*/ 	.word	index@(_Z11relu_kernelPfi)
        /*0038*/ 	.word	0x00000008


	//----- nvinfo : EIATTR_FRAME_SIZE
	.align		4
.L_9:
        /*003c*/ 	.byte	0x04, 0x11
        /*003e*/ 	.short	(.L_11 - .L_10)
	.align		4
.L_10:
        /*0040*/ 	.word	index@(_Z11relu_kernelPfi)
        /*0044*/ 	.word	0x00000000


	//----- nvinfo : EIATTR_REGCOUNT
	.align		4
.L_11:
        /*0048*/ 	.byte	0x04, 0x2f
        /*004a*/ 	.short	(.L_13 - .L_12)
	.align		4
.L_12:
        /*004c*/ 	.word	index@(_Z22int8_conversion_kernelPKfPci)
        /*0050*/ 	.word	0x0000000a


	//----- nvinfo : EIATTR_FRAME_SIZE
	.align		4
.L_13:
        /*0054*/ 	.byte	0x04, 0x11
        /*0056*/ 	.short	(.L_15 - .L_14)
	.align		4
.L_14:
        /*0058*/ 	.word	index@(_Z22int8_conversion_kernelPKfPci)
        /*005c*/ 	.word	0x00000000


	//----- nvinfo : EIATTR_REGCOUNT
	.align		4
.L_15:
        /*0060*/ 	.byte	0x04, 0x2f
        /*0062*/ 	.short	(.L_17 - .L_16)
	.align		4
.L_16:
        /*0064*/ 	.word	index@(_Z23inplace_addition_kernelPcPKfi)
        /*0068*/ 	.word	0x0000000a


	//----- nvinfo : EIATTR_FRAME_SIZE
	.align		4
.L_17:
        /*006c*/ 	.byte	0x04, 0x11
        /*006e*/ 	.short	(.L_19 - .L_18)
	.align		4
.L_18:
        /*0070*/ 	.word	index@(_Z23inplace_addition_kernelPcPKfi)
        /*0074*/ 	.word	0x00000000


	//----- nvinfo : EIATTR_REGCOUNT
	.align		4
.L_19:
        /*0078*/ 	.byte	0x04, 0x2f
        /*007a*/ 	.short	(.L_21 - .L_20)
	.align		4
.L_20:
        /*007c*/ 	.word	index@(_Z23separable_conv2d_kernelPKfS0_S0_Pfiiiiiii)
        /*0080*/ 	.word	0x00000018


	//----- nvinfo : EIATTR_FRAME_SIZE
	.align		4
.L_21:
        /*0084*/ 	.byte	0x04, 0x11
        /*0086*/ 	.short	(.L_23 - .L_22)
	.align		4
.L_22:
        /*0088*/ 	.word	index@(_Z23separable_conv2d_kernelPKfS0_S0_Pfiiiiiii)
        /*008c*/ 	.word	0x00000000


	//----- nvinfo : EIATTR_REGCOUNT
	.align		4
.L_23:
        /*0090*/ 	.byte	0x04, 0x2f
        /*0092*/ 	.short	(.L_25 - .L_24)
	.align		4
.L_24:
        /*0094*/ 	.word	index@(_Z14sigmoid_kernelPfi)
        /*0098*/ 	.word	0x0000000f


	//----- nvinfo : EIATTR_FRAME_SIZE
	.align		4
.L_25:
        /*009c*/ 	.byte	0x04, 0x11
        /*009e*/ 	.short	(.L_27 - .L_26)
	.align		4
.L_26:
        /*00a0*/ 	.word	index@($__internal_0_$__cuda_sm20_rcp_rn_f32_slowpath)
        /*00a4*/ 	.word	0x00000000


	//----- nvinfo : EIATTR_FRAME_SIZE
	.align		4
.L_27:
        /*00a8*/ 	.byte	0x04, 0x11
        /*00aa*/ 	.short	(.L_29 - .L_28)
	.align		4
.L_28:
        /*00ac*/ 	.word	index@(_Z14sigmoid_kernelPfi)
        /*00b0*/ 	.word	0x00000000


	//----- nvinfo : EIATTR_REGCOUNT
	.align		4
.L_29:
        /*00b4*/ 	.byte	0x04, 0x2f
        /*00b6*/ 	.short	(.L_31 - .L_30)
	.align		4
.L_30:
        /*00b8*/ 	.word	index@(_Z31float_to_int8_conversion_kernelPKfPci)
        /*00bc*/ 	.word	0x0000000a


	//----- nvinfo : EIATTR_FRAME_SIZE
	.align		4
.L_31:
        /*00c0*/ 	.byte	0x04, 0x11
        /*00c2*/ 	.short	(.L_33 - .L_32)
	.align		4
.L_32:
        /*00c4*/ 	.word	index@(_Z31float_to_int8_conversion_kernelPKfPci)
        /*00c8*/ 	.word	0x00000000


	//----- nvinfo : EIATTR_REGCOUNT
	.align		4
.L_33:
        /*00cc*/ 	.byte	0x04, 0x2f
        /*00ce*/ 	.short	(.L_35 - .L_34)
	.align		4
.L_34:
        /*00d0*/ 	.word	index@(_Z21max_eigenvalue_kernelPKfPfi)
        /*00d4*/ 	.word	0x0000000a


	//----- nvinfo : EIATTR_FRAME_SIZE
	.align		4
.L_35:
        /*00d8*/ 	.byte	0x04, 0x11
        /*00da*/ 	.short	(.L_37 - .L_36)
	.align		4
.L_36:
        /*00dc*/ 	.word	index@(_Z21max_eigenvalue_kernelPKfPfi)
        /*00e0*/ 	.word	0x00000000


	//----- nvinfo : EIATTR_MIN_STACK_SIZE
	.align		4
.L_37:
        /*00e4*/ 	.byte	0x04, 0x12
        /*00e6*/ 	.short	(.L_39 - .L_38)
	.align		4
.L_38:
        /*00e8*/ 	.word	index@(_Z21max_eigenvalue_kernelPKfPfi)
        /*00ec*/ 	.word	0x00000000


	//----- nvinfo : EIATTR_MIN_STACK_SIZE
	.align		4
.L_39:
        /*00f0*/ 	.byte	0x04, 0x12
        /*00f2*/ 	.short	(.L_41 - .L_40)
	.align		4
.L_40:
        /*00f4*/ 	.word	index@(_Z31float_to_int8_conversion_kernelPKfPci)
        /*00f8*/ 	.word	0x00000000


	//----- nvinfo : EIATTR_MIN_STACK_SIZE
	.align		4
.L_41:
        /*00fc*/ 	.byte	0x04, 0x12
        /*00fe*/ 	.short	(.L_43 - .L_42)
	.align		4
.L_42:
        /*0100*/ 	.word	index@(_Z14sigmoid_kernelPfi)
        /*0104*/ 	.word	0x00000000


	//----- nvinfo : EIATTR_MIN_STACK_SIZE
	.align		4
.L_43:
        /*0108*/ 	.byte	0x04, 0x12
        /*010a*/ 	.short	(.L_45 - .L_44)
	.align		4
.L_44:
        /*010c*/ 	.word	index@(_Z23separable_conv2d_kernelPKfS0_S0_Pfiiiiiii)
        /*0110*/ 	.word	0x00000000


	//----- nvinfo : EIATTR_MIN_STACK_SIZE
	.align		4
.L_45:
        /*0114*/ 	.byte	0x04, 0x12
        /*0116*/ 	.short	(.L_47 - .L_46)
	.align		4
.L_46:
        /*0118*/ 	.word	index@(_Z23inplace_addition_kernelPcPKfi)
        /*011c*/ 	.word	0x00000000


	//----- nvinfo : EIATTR_MIN_STACK_SIZE
	.align		4
.L_47:
        /*0120*/ 	.byte	0x04, 0x12
        /*0122*/ 	.short	(.L_49 - .L_48)
	.align		4
.L_48:
        /*0124*/ 	.word	index@(_Z22int8_conversion_kernelPKfPci)
        /*0128*/ 	.word	0x00000000


	//----- nvinfo : EIATTR_MIN_STACK_SIZE
	.align		4
.L_49:
        /*012c*/ 	.byte	0x04, 0x12
        /*012e*/ 	.short	(.L_51 - .L_50)
	.align		4
.L_50:
        /*0130*/ 	.word	index@(_Z11relu_kernelPfi)
        /*0134*/ 	.word	0x00000000


	//----- nvinfo : EIATTR_MIN_STACK_SIZE
	.align		4
.L_51:
        /*0138*/ 	.byte	0x04, 0x12
        /*013a*/ 	.short	(.L_53 - .L_52)
	.align		4
.L_52:
        /*013c*/ 	.word	index@(_Z22elementwise_max_kernelPKfS0_Pfi)
        /*0140*/ 	.word	0x00000000


	//----- nvinfo : EIATTR_MIN_STACK_SIZE
	.align		4
.L_53:
        /*0144*/ 	.byte	0x04, 0x12
        /*0146*/ 	.short	(.L_55 - .L_54)
	.align		4
.L_54:
        /*0148*/ 	.word	index@(_Z23hadamard_product_kernelPKfS0_Pfi)
        /*014c*/ 	.word	0x00000000
.L_55:


//--------------------- .nv.compat                --------------------------
	.section	.nv.compat,"",@"SHT_CUDA_COMPAT_INFO"
	.align	4
        /*0000*/ 	.byte	0x02, 0x09, 0x00, 0x00, 0x02, 0x02, 0x01, 0x00, 0x02, 0x05, 0x05, 0x00, 0x03, 0x07, 0x01, 0x01
        /*0010*/ 	.byte	0x02, 0x03, 0x00, 0x00, 0x02, 0x06, 0x01, 0x00, 0x04, 0x0b, 0x08, 0x00, 0x09, 0x00, 0x00, 0x00
        /*0020*/ 	.byte	0x00, 0x00, 0x00, 0x00


//--------------------- .nv.info._Z21max_eigenvalue_kernelPKfPfi --------------------------
	.section	.nv.info._Z21max_eigenvalue_kernelPKfPfi,"",@"SHT_CUDA_INFO"
	.sectionflags	@""
	.align	4


	//----- nvinfo : EIATTR_CUDA_API_VERSION
	.align		4
        /*0000*/ 	.byte	0x04, 0x37
        /*0002*/ 	.short	(.L_57 - .L_56)
.L_56:
        /*0004*/ 	.word	0x00000082


	//----- nvinfo : EIATTR_KPARAM_INFO
	.align		4
.L_57:
        /*0008*/ 	.byte	0x04, 0x17
        /*000a*/ 	.short	(.L_59 - .L_58)
.L_58:
        /*000c*/ 	.word	0x00000000
        /*0010*/ 	.short	0x0002
        /*0012*/ 	.short	0x0010
        /*0014*/ 	.byte	0x00, 0xf0, 0x11, 0x00


	//----- nvinfo : EIATTR_KPARAM_INFO
	.align		4
.L_59:
        /*0018*/ 	.byte	0x04, 0x17
        /*001a*/ 	.short	(.L_61 - .L_60)
.L_60:
        /*001c*/ 	.word	0x00000000
        /*0020*/ 	.short	0x0001
        /*0022*/ 	.short	0x0008
        /*0024*/ 	.byte	0x00, 0xf5, 0x21, 0x00


	//----- nvinfo : EIATTR_KPARAM_INFO
	.align		4
.L_61:
        /*0028*/ 	.byte	0x04, 0x17
        /*002a*/ 	.short	(.L_63 - .L_62)
.L_62:
        /*002c*/ 	.word	0x00000000
        /*0030*/ 	.short	0x0000
        /*0032*/ 	.short	0x0000
        /*0034*/ 	.byte	0x00, 0xf5, 0x21, 0x00


	//----- nvinfo : EIATTR_SPARSE_MMA_MASK
	.align		4
.L_63:
        /*0038*/ 	.byte	0x03, 0x50
        /*003a*/ 	.short	0x0000


	//----- nvinfo : EIATTR_MAXREG_COUNT
	.align		4
        /*003c*/ 	.byte	0x03, 0x1b
        /*003e*/ 	.short	0x00ff


	//----- nvinfo : EIATTR_MERCURY_ISA_VERSION
	.align		4
        /*0040*/ 	.byte	0x03, 0x5f
        /*0042*/ 	.short	0x0101


	//----- nvinfo : EIATTR_VRC_CTA_INIT_COUNT
	.align		4
        /*0044*/ 	.byte	0x02, 0x4a
	.zero		1
	.zero		1


	//----- nvinfo : EIATTR_EXIT_INSTR_OFFSETS
	.align		4
        /*0048*/ 	.byte	0x04, 0x1c
        /*004a*/ 	.short	(.L_65 - .L_64)


	//   ....[0]....
.L_64:
        /*004c*/ 	.word	0x00000070


	//   ....[1]....
        /*0050*/ 	.word	0x00000100


	//----- nvinfo : EIATTR_CBANK_PARAM_SIZE
	.align		4
.L_65:
        /*0054*/ 	.byte	0x03, 0x19
        /*0056*/ 	.short	0x0014


	//----- nvinfo : EIATTR_PARAM_CBANK
	.align		4
        /*0058*/ 	.byte	0x04, 0x0a
        /*005a*/ 	.short	(.L_67 - .L_66)
	.align		4
.L_66:
        /*005c*/ 	.word	index@(.nv.constant0._Z21max_eigenvalue_kernelPKfPfi)
        /*0060*/ 	.short	0x0380
        /*0062*/ 	.short	0x0014


	//----- nvinfo : EIATTR_SW_WAR
	.align		4
.L_67:
        /*0064*/ 	.byte	0x04, 0x36
        /*0066*/ 	.short	(.L_69 - .L_68)
.L_68:
        /*0068*/ 	.word	0x00000008
.L_69:


//--------------------- .nv.info._Z31float_to_int8_conversion_kernelPKfPci --------------------------
	.section	.nv.info._Z31float_to_int8_conversion_kernelPKfPci,"",@"SHT_CUDA_INFO"
	.sectionflags	@""
	.align	4


	//----- nvinfo : EIATTR_CUDA_API_VERSION
	.align		4
        /*0000*/ 	.byte	0x04, 0x37
        /*0002*/ 	.short	(.L_71 - .L_70)
.L_70:
        /*0004*/ 	.word	0x00000082


	//----- nvinfo : EIATTR_KPARAM_INFO
	.align		4
.L_71:
        /*0008*/ 	.byte	0x04, 0x17
        /*000a*/ 	.short	(.L_73 - .L_72)
.L_72:
        /*000c*/ 	.word	0x00000000
        /*0010*/ 	.short	0x0002
        /*0012*/ 	.short	0x0010
        /*0014*/ 	.byte	0x00, 0xf0, 0x11, 0x00


	//----- nvinfo : EIATTR_KPARAM_INFO
	.align		4
.L_73:
        /*0018*/ 	.byte	0x04, 0x17
        /*001a*/ 	.short	(.L_75 - .L_74)
.L_74:
        /*001c*/ 	.word	0x00000000
        /*0020*/ 	.short	0x0001
        /*0022*/ 	.short	0x0008
        /*0024*/ 	.byte	0x00, 0xf5, 0x21, 0x00


	//----- nvinfo : EIATTR_KPARAM_INFO
	.align		4
.L_75:
        /*0028*/ 	.byte	0x04, 0x17
        /*002a*/ 	.short	(.L_77 - .L_76)
.L_76:
        /*002c*/ 	.word	0x00000000
        /*0030*/ 	.short	0x0000
        /*0032*/ 	.short	0x0000
        /*0034*/ 	.byte	0x00, 0xf5, 0x21, 0x00


	//----- nvinfo : EIATTR_SPARSE_MMA_MASK
	.align		4
.L_77:
        /*0038*/ 	.byte	0x03, 0x50
        /*003a*/ 	.short	0x0000


	//----- nvinfo : EIATTR_MAXREG_COUNT
	.align		4
        /*003c*/ 	.byte	0x03, 0x1b
        /*003e*/ 	.short	0x00ff


	//----- nvinfo : EIATTR_MERCURY_ISA_VERSION
	.align		4
        /*0040*/ 	.byte	0x03, 0x5f
        /*0042*/ 	.short	0x0101


	//----- nvinfo : EIATTR_VRC_CTA_INIT_COUNT
	.align		4
        /*0044*/ 	.byte	0x02, 0x4a
	.zero		1
	.zero		1


	//----- nvinfo : EIATTR_EXIT_INSTR_OFFSETS
	.align		4
        /*0048*/ 	.byte	0x04, 0x1c
        /*004a*/ 	.short	(.L_79 - .L_78)


	//   ....[0]....
.L_78:
        /*004c*/ 	.word	0x00000070


	//   ....[1]....
        /*0050*/ 	.word	0x00000110


	//----- nvinfo : EIATTR_CBANK_PARAM_SIZE
	.align		4
.L_79:
        /*0054*/ 	.byte	0x03, 0x19
        /*0056*/ 	.short	0x0014


	//----- nvinfo : EIATTR_PARAM_CBANK
	.align		4
        /*0058*/ 	.byte	0x04, 0x0a
        /*005a*/ 	.short	(.L_81 - .L_80)
	.align		4
.L_80:
        /*005c*/ 	.word	index@(.nv.constant0._Z31float_to_int8_conversion_kernelPKfPci)
        /*0060*/ 	.short	0x0380
        /*0062*/ 	.short	0x0014


	//----- nvinfo : EIATTR_SW_WAR
	.align		4
.L_81:
        /*0064*/ 	.byte	0x04, 0x36
        /*0066*/ 	.short	(.L_83 - .L_82)
.L_82:
        /*0068*/ 	.word	0x00000008
.L_83:


//--------------------- .nv.info._Z14sigmoid_kernelPfi --------------------------
	.section	.nv.info._Z14sigmoid_kernelPfi,"",@"SHT_CUDA_INFO"
	.sectionflags	@""
	.align	4


	//----- nvinfo : EIATTR_CUDA_API_VERSION
	.align		4
        /*0000*/ 	.byte	0x04, 0x37
        /*0002*/ 	.short	(.L_85 - .L_84)
.L_84:
        /*0004*/ 	.word	0x00000082


	//----- nvinfo : EIATTR_KPARAM_INFO
	.align		4
.L_85:
        /*0008*/ 	.byte	0x04, 0x17
        /*000a*/ 	.short	(.L_87 - .L_86)
.L_86:
        /*000c*/ 	.word	0x00000000
        /*0010*/ 	.short	0x0001
        /*0012*/ 	.short	0x0008
        /*0014*/ 	.byte	0x00, 0xf0, 0x11, 0x00


	//----- nvinfo : EIATTR_KPARAM_INFO
	.align		4
.L_87:
        /*0018*/ 	.byte	0x04, 0x17
        /*001a*/ 	.short	(.L_89 - .L_88)
.L_88:
        /*001c*/ 	.word	0x00000000
        /*0020*/ 	.short	0x0000
        /*0022*/ 	.short	0x0000
        /*0024*/ 	.byte	0x00, 0xf5, 0x21, 0x00


	//----- nvinfo : EIATTR_SPARSE_MMA_MASK
	.align		4
.L_89:
        /*0028*/ 	.byte	0x03, 0x50
        /*002a*/ 	.short	0x0000


	//----- nvinfo : EIATTR_MAXREG_COUNT
	.align		4
        /*002c*/ 	.byte	0x03, 0x1b
        /*002e*/ 	.short	0x00ff


	//----- nvinfo : EIATTR_MERCURY_ISA_VERSION
	.align		4
        /*0030*/ 	.byte	0x03, 0x5f
        /*0032*/ 	.short	0x0101


	//----- nvinfo : EIATTR_VRC_CTA_INIT_COUNT
	.align		4
        /*0034*/ 	.byte	0x02, 0x4a
	.zero		1
	.zero		1


	//----- nvinfo : EIATTR_EXIT_INSTR_OFFSETS
	.align		4
        /*0038*/ 	.byte	0x04, 0x1c
        /*003a*/ 	.short	(.L_91 - .L_90)


	//   ....[0]....
.L_90:
        /*003c*/ 	.word	0x00000070


	//   ....[1]....
        /*0040*/ 	.word	0x00000240


	//----- nvinfo : EIATTR_CRS_STACK_SIZE
	.align		4
.L_91:
        /*0044*/ 	.byte	0x04, 0x1e
        /*0046*/ 	.short	(.L_93 - .L_92)
.L_92:
        /*0048*/ 	.word	0x00000000


	//----- nvinfo : EIATTR_CBANK_PARAM_SIZE
	.align		4
.L_93:
        /*004c*/ 	.byte	0x03, 0x19
        /*004e*/ 	.short	0x000c


	//----- nvinfo : EIATTR_PARAM_CBANK
	.align		4
        /*0050*/ 	.byte	0x04, 0x0a
        /*0052*/ 	.short	(.L_95 - .L_94)
	.align		4
.L_94:
        /*0054*/ 	.word	index@(.nv.constant0._Z14sigmoid_kernelPfi)
        /*0058*/ 	.short	0x0380
        /*005a*/ 	.short	0x000c


	//----- nvinfo : EIATTR_SW_WAR
	.align		4
.L_95:
        /*005c*/ 	.byte	0x04, 0x36
        /*005e*/ 	.short	(.L_97 - .L_96)
.L_96:
        /*0060*/ 	.word	0x00000008
.L_97:


//--------------------- .nv.info._Z23separable_conv2d_kernelPKfS0_S0_Pfiiiiiii --------------------------
	.section	.nv.info._Z23separable_conv2d_kernelPKfS0_S0_Pfiiiiiii,"",@"SHT_CUDA_INFO"
	.sectionflags	@""
	.align	4


	//----- nvinfo : EIATTR_CUDA_API_VERSION
	.align		4
        /*0000*/ 	.byte	0x04, 0x37
        /*0002*/ 	.short	(.L_99 - .L_98)
.L_98:
        /*0004*/ 	.word	0x00000082


	//----- nvinfo : EIATTR_KPARAM_INFO
	.align		4
.L_99:
        /*0008*/ 	.byte	0x04, 0x17
        /*000a*/ 	.short	(.L_101 - .L_100)
.L_100:
        /*000c*/ 	.word	0x00000000
        /*0010*/ 	.short	0x000a
        /*0012*/ 	.short	0x0038
        /*0014*/ 	.byte	0x00, 0xf0, 0x11, 0x00


	//----- nvinfo : EIATTR_KPARAM_INFO
	.align		4
.L_101:
        /*0018*/ 	.byte	0x04, 0x17
        /*001a*/ 	.short	(.L_103 - .L_102)
.L_102:
        /*001c*/ 	.word	0x00000000
        /*0020*/ 	.short	0x0009
        /*0022*/ 	.short	0x0034
        /*0024*/ 	.byte	0x00, 0xf0, 0x11, 0x00


	//----- nvinfo : EIATTR_KPARAM_INFO
	.align		4
.L_103:
        /*0028*/ 	.byte	0x04, 0x17
        /*002a*/ 	.short	(.L_105 - .L_104)
.L_104:
        /*002c*/ 	.word	0x00000000
        /*0030*/ 	.short	0x0008
        /*0032*/ 	.short	0x0030
        /*0034*/ 	.byte	0x00, 0xf0, 0x11, 0x00


	//----- nvinfo : EIATTR_KPARAM_INFO
	.align		4
.L_105:
        /*0038*/ 	.byte	0x04, 0x17
        /*003a*/ 	.short	(.L_107 - .L_106)
.L_106:
        /*003c*/ 	.word	0x00000000
        /*0040*/ 	.short	0x0007
        /*0042*/ 	.short	0x002c
        /*0044*/ 	.byte	0x00, 0xf0, 0x11, 0x00


	//----- nvinfo : EIATTR_KPARAM_INFO
	.align		4
.L_107:
        /*0048*/ 	.byte	0x04, 0x17
        /*004a*/ 	.short	(.L_109 - .L_108)
.L_108:
        /*004c*/ 	.word	0x00000000
        /*0050*/ 	.short	0x0006
        /*0052*/ 	.short	0x0028
        /*0054*/ 	.byte	0x00, 0xf0, 0x11, 0x00


	//----- nvinfo : EIATTR_KPARAM_INFO
	.align		4
.L_109:
        /*0058*/ 	.byte	0x04, 0x17
        /*005a*/ 	.short	(.L_111 - .L_110)
.L_110:
        /*005c*/ 	.word	0x00000000
        /*0060*/ 	.short	0x0005
        /*0062*/ 	.short	0x0024
        /*0064*/ 	.byte	0x00, 0xf0, 0x11, 0x00


	//----- nvinfo : EIATTR_KPARAM_INFO
	.align		4
.L_111:
        /*0068*/ 	.byte	0x04, 0x17
        /*006a*/ 	.short	(.L_113 - .L_112)
.L_112:
        /*006c*/ 	.word	0x00000000
        /*0070*/ 	.short	0x0004
        /*0072*/ 	.short	0x0020
        /*0074*/ 	.byte	0x00, 0xf0, 0x11, 0x00


	//----- nvinfo : EIATTR_KPARAM_INFO
	.align		4
.L_113:
        /*0078*/ 	.byte	0x04, 0x17
        /*007a*/ 	.short	(.L_115 - .L_114)
.L_114:
        /*007c*/ 	.word	0x00000000
        /*0080*/ 	.short	0x0003
        /*0082*/ 	.short	0x0018
        /*0084*/ 	.byte	0x00, 0xf5, 0x21, 0x00


	//----- nvinfo : EIATTR_KPARAM_INFO
	.align		4
.L_115:
        /*0088*/ 	.byte	0x04, 0x17
        /*008a*/ 	.short	(.L_117 - .L_116)
.L_116:
        /*008c*/ 	.word	0x00000000
        /*0090*/ 	.short	0x0002
        /*0092*/ 	.short	0x0010
        /*0094*/ 	.byte	0x00, 0xf5, 0x21, 0x00


	//----- nvinfo : EIATTR_KPARAM_INFO
	.align		4
.L_117:
        /*0098*/ 	.byte	0x04, 0x17
        /*009a*/ 	.short	(.L_119 - .L_118)
.L_118:
        /*009c*/ 	.word	0x00000000
        /*00a0*/ 	.short	0x0001
        /*00a2*/ 	.short	0x0008
        /*00a4*/ 	.byte	0x00, 0xf5, 0x21, 0x00


	//----- nvinfo : EIATTR_KPARAM_INFO
	.align		4
.L_119:
        /*00a8*/ 	.byte	0x04, 0x17
        /*00aa*/ 	.short	(.L_121 - .L_120)
.L_120:
        /*00ac*/ 	.word	0x00000000
        /*00b0*/ 	.short	0x0000
        /*00b2*/ 	.short	0x0000
        /*00b4*/ 	.byte	0x00, 0xf5, 0x21, 0x00


	//----- nvinfo : EIATTR_SPARSE_MMA_MASK
	.align		4
.L_121:
        /*00b8*/ 	.byte	0x03, 0x50
        /*00ba*/ 	.short	0x0000


	//----- nvinfo : EIATTR_MAXREG_COUNT
	.align		4
        /*00bc*/ 	.byte	0x03, 0x1b
        /*00be*/ 	.short	0x00ff


	//----- nvinfo : EIATTR_MERCURY_ISA_VERSION
	.align		4
        /*00c0*/ 	.byte	0x03, 0x5f
        /*00c2*/ 	.short	0x0101


	//----- nvinfo : EIATTR_VRC_CTA_INIT_COUNT
	.align		4
        /*00c4*/ 	.byte	0x02, 0x4a
	.zero		1
	.zero		1


	//----- nvinfo : EIATTR_EXIT_INSTR_OFFSETS
	.align		4
        /*00c8*/ 	.byte	0x04, 0x1c
        /*00ca*/ 	.short	(.L_123 - .L_122)


	//   ....[0]....
.L_122:
        /*00cc*/ 	.word	0x00000100


	//   ....[1]....
        /*00d0*/ 	.word	0x00000d90


	//----- nvinfo : EIATTR_CRS_STACK_SIZE
	.align		4
.L_123:
        /*00d4*/ 	.byte	0x04, 0x1e
        /*00d6*/ 	.short	(.L_125 - .L_124)
.L_124:
        /*00d8*/ 	.word	0x00000000


	//----- nvinfo : EIATTR_CBANK_PARAM_SIZE
	.align		4
.L_125:
        /*00dc*/ 	.byte	0x03, 0x19
        /*00de*/ 	.short	0x003c


	//----- nvinfo : EIATTR_PARAM_CBANK
	.align		4
        /*00e0*/ 	.byte	0x04, 0x0a
        /*00e2*/ 	.short	(.L_127 - .L_126)
	.align		4
.L_126:
        /*00e4*/ 	.word	index@(.nv.constant0._Z23separable_conv2d_kernelPKfS0_S0_Pfiiiiiii)
        /*00e8*/ 	.short	0x0380
        /*00ea*/ 	.short	0x003c


	//----- nvinfo : EIATTR_SW_WAR
	.align		4
.L_127:
        /*00ec*/ 	.byte	0x04, 0x36
        /*00ee*/ 	.short	(.L_129 - .L_128)
.L_128:
        /*00f0*/ 	.word	0x00000008
.L_129:


//--------------------- .nv.info._Z23inplace_addition_kernelPcPKfi --------------------------
	.section	.nv.info._Z23inplace_addition_kernelPcPKfi,"",@"SHT_CUDA_INFO"
	.sectionflags	@""
	.align	4


	//----- nvinfo : EIATTR_CUDA_API_VERSION
	.align		4
        /*0000*/ 	.byte	0x04, 0x37
        /*0002*/ 	.short	(.L_131 - .L_130)
.L_130:
        /*0004*/ 	.word	0x00000082


	//----- nvinfo : EIATTR_KPARAM_INFO
	.align		4
.L_131:
        /*0008*/ 	.byte	0x04, 0x17
        /*000a*/ 	.short	(.L_133 - .L_132)
.L_132:
        /*000c*/ 	.word	0x00000000
        /*0010*/ 	.short	0x0002
        /*0012*/ 	.short	0x0010
        /*0014*/ 	.byte	0x00, 0xf0, 0x11, 0x00


	//----- nvinfo : EIATTR_KPARAM_INFO
	.align		4
.L_133:
        /*0018*/ 	.byte	0x04, 0x17
        /*001a*/ 	.short	(.L_135 - .L_134)
.L_134:
        /*001c*/ 	.word	0x00000000
        /*0020*/ 	.short	0x0001
        /*0022*/ 	.short	0x0008
        /*0024*/ 	.byte	0x00, 0xf5, 0x21, 0x00


	//----- nvinfo : EIATTR_KPARAM_INFO
	.align		4
.L_135:
        /*0028*/ 	.byte	0x04, 0x17
        /*002a*/ 	.short	(.L_137 - .L_136)
.L_136:
        /*002c*/ 	.word	0x00000000
        /*0030*/ 	.short	0x0000
        /*0032*/ 	.short	0x0000
        /*0034*/ 	.byte	0x00, 0xf5, 0x21, 0x00


	//----- nvinfo : EIATTR_SPARSE_MMA_MASK
	.align		4
.L_137:
        /*0038*/ 	.byte	0x03, 0x50
        /*003a*/ 	.short	0x0000


	//----- nvinfo : EIATTR_MAXREG_COUNT
	.align		4
        /*003c*/ 	.byte	0x03, 0x1b
        /*003e*/ 	.short	0x00ff


	//----- nvinfo : EIATTR_MERCURY_ISA_VERSION
	.align		4
        /*0040*/ 	.byte	0x03, 0x5f
        /*0042*/ 	.short	0x0101


	//----- nvinfo : EIATTR_VRC_CTA_INIT_COUNT
	.align		4
        /*0044*/ 	.byte	0x02, 0x4a
	.zero		1
	.zero		1


	//----- nvinfo : EIATTR_EXIT_INSTR_OFFSETS
	.align		4
        /*0048*/ 	.byte	0x04, 0x1c
        /*004a*/ 	.short	(.L_139 - .L_138)


	//   ....[0]....
.L_138:
        /*004c*/ 	.word	0x00000070


	//   ....[1]....
        /*0050*/ 	.word	0x00000140


	//----- nvinfo : EIATTR_CBANK_PARAM_SIZE
	.align		4
.L_139:
        /*0054*/ 	.byte	0x03, 0x19
        /*0056*/ 	.short	0x0014


	//----- nvinfo : EIATTR_PARAM_CBANK
	.align		4
        /*0058*/ 	.byte	0x04, 0x0a
        /*005a*/ 	.short	(.L_141 - .L_140)
	.align		4
.L_140:
        /*005c*/ 	.word	index@(.nv.constant0._Z23inplace_addition_kernelPcPKfi)
        /*0060*/ 	.short	0x0380
        /*0062*/ 	.short	0x0014


	//----- nvinfo : EIATTR_SW_WAR
	.align		4
.L_141:
        /*0064*/ 	.byte	0x04, 0x36
        /*0066*/ 	.short	(.L_143 - .L_142)
.L_142:
        /*0068*/ 	.word	0x00000008
.L_143:


//--------------------- .nv.info._Z22int8_conversion_kernelPKfPci --------------------------
	.section	.nv.info._Z22int8_conversion_kernelPKfPci,"",@"SHT_CUDA_INFO"
	.sectionflags	@""
	.align	4


	//----- nvinfo : EIATTR_CUDA_API_VERSION
	.align		4
        /*0000*/ 	.byte	0x04, 0x37
        /*0002*/ 	.short	(.L_145 - .L_144)
.L_144:
        /*0004*/ 	.word	0x00000082


	//----- nvinfo : EIATTR_KPARAM_INFO
	.align		4
.L_145:
        /*0008*/ 	.byte	0x04, 0x17
        /*000a*/ 	.short	(.L_147 - .L_146)
.L_146:
        /*000c*/ 	.word	0x00000000
        /*0010*/ 	.short	0x0002
        /*0012*/ 	.short	0x0010
        /*0014*/ 	.byte	0x00, 0xf0, 0x11, 0x00


	//----- nvinfo : EIATTR_KPARAM_INFO
	.align		4
.L_147:
        /*0018*/ 	.byte	0x04, 0x17
        /*001a*/ 	.short	(.L_149 - .L_148)
.L_148:
        /*001c*/ 	.word	0x00000000
        /*0020*/ 	.short	0x0001
        /*0022*/ 	.short	0x0008
        /*0024*/ 	.byte	0x00, 0xf5, 0x21, 0x00


	//----- nvinfo : EIATTR_KPARAM_INFO
	.align		4
.L_149:
        /*0028*/ 	.byte	0x04, 0x17
        /*002a*/ 	.short	(.L_151 - .L_150)
.L_150:
        /*002c*/ 	.word	0x00000000
        /*0030*/ 	.short	0x0000
        /*0032*/ 	.short	0x0000
        /*0034*/ 	.byte	0x00, 0xf5, 0x21, 0x00


	//----- nvinfo : EIATTR_SPARSE_MMA_MASK
	.align		4
.L_151:
        /*0038*/ 	.byte	0x03, 0x50
        /*003a*/ 	.short	0x0000


	//----- nvinfo : EIATTR_MAXREG_COUNT
	.align		4
        /*003c*/ 	.byte	0x03, 0x1b
        /*003e*/ 	.short	0x00ff


	//----- nvinfo : EIATTR_MERCURY_ISA_VERSION
	.align		4
        /*0040*/ 	.byte	0x03, 0x5f
        /*0042*/ 	.short	0x0101


	//----- nvinfo : EIATTR_VRC_CTA_INIT_COUNT
	.align		4
        /*0044*/ 	.byte	0x02, 0x4a
	.zero		1
	.zero		1


	//----- nvinfo : EIATTR_EXIT_INSTR_OFFSETS
	.align		4
        /*0048*/ 	.byte	0x04, 0x1c
        /*004a*/ 	.short	(.L_153 - .L_152)


	//   ....[0]....
.L_152:
        /*004c*/ 	.word	0x00000070


	//   ....[1]....
        /*0050*/ 	.word	0x00000110


	//----- nvinfo : EIATTR_CBANK_PARAM_SIZE
	.align		4
.L_153:
        /*0054*/ 	.byte	0x03, 0x19
        /*0056*/ 	.short	0x0014


	//----- nvinfo : EIATTR_PARAM_CBANK
	.align		4
        /*0058*/ 	.byte	0x04, 0x0a
        /*005a*/ 	.short	(.L_155 - .L_154)
	.align		4
.L_154:
        /*005c*/ 	.word	index@(.nv.constant0._Z22int8_conversion_kernelPKfPci)
        /*0060*/ 	.short	0x0380
        /*0062*/ 	.short	0x0014


	//----- nvinfo : EIATTR_SW_WAR
	.align		4
.L_155:
        /*0064*/ 	.byte	0x04, 0x36
        /*0066*/ 	.short	(.L_157 - .L_156)
.L_156:
        /*0068*/ 	.word	0x00000008
.L_157:


//--------------------- .nv.info._Z11relu_kernelPfi --------------------------
	.section	.nv.info._Z11relu_kernelPfi,"",@"SHT_CUDA_INFO"
	.sectionflags	@""
	.align	4


	//----- nvinfo : EIATTR_CUDA_API_VERSION
	.align		4
        /*0000*/ 	.byte	0x04, 0x37
        /*0002*/ 	.short	(.L_159 - .L_158)
.L_158:
        /*0004*/ 	.word	0x00000082


	//----- nvinfo : EIATTR_KPARAM_INFO
	.align		4
.L_159:
        /*0008*/ 	.byte	0x04, 0x17
        /*000a*/ 	.short	(.L_161 - .L_160)
.L_160:
        /*000c*/ 	.word	0x00000000
        /*0010*/ 	.short	0x0001
        /*0012*/ 	.short	0x0008
        /*0014*/ 	.byte	0x00, 0xf0, 0x11, 0x00


	//----- nvinfo : EIATTR_KPARAM_INFO
	.align		4
.L_161:
        /*0018*/ 	.byte	0x04, 0x17
        /*001a*/ 	.short	(.L_163 - .L_162)
.L_162:
        /*001c*/ 	.word	0x00000000
        /*0020*/ 	.short	0x0000
        /*0022*/ 	.short	0x0000
        /*0024*/ 	.byte	0x00, 0xf5, 0x21, 0x00


	//----- nvinfo : EIATTR_SPARSE_MMA_MASK
	.align		4
.L_163:
        /*0028*/ 	.byte	0x03, 0x50
        /*002a*/ 	.short	0x0000


	//----- nvinfo : EIATTR_MAXREG_COUNT
	.align		4
        /*002c*/ 	.byte	0x03, 0x1b
        /*002e*/ 	.short	0x00ff


	//----- nvinfo : EIATTR_MERCURY_ISA_VERSION
	.align		4
        /*0030*/ 	.byte	0x03, 0x5f
        /*0032*/ 	.short	0x0101


	//----- nvinfo : EIATTR_VRC_CTA_INIT_COUNT
	.align		4
        /*0034*/ 	.byte	0x02, 0x4a
	.zero		1
	.zero		1


	//----- nvinfo : EIATTR_EXIT_INSTR_OFFSETS
	.align		4
        /*0038*/ 	.byte	0x04, 0x1c
        /*003a*/ 	.short	(.L_165 - .L_164)


	//   ....[0]....
.L_164:
        /*003c*/ 	.word	0x00000070


	//   ....[1]....
        /*0040*/ 	.word	0x000000e0


	//----- nvinfo : EIATTR_CBANK_PARAM_SIZE
	.align		4
.L_165:
        /*0044*/ 	.byte	0x03, 0x19
        /*0046*/ 	.short	0x000c


	//----- nvinfo : EIATTR_PARAM_CBANK
	.align		4
        /*0048*/ 	.byte	0x04, 0x0a
        /*004a*/ 	.short	(.L_167 - .L_166)
	.align		4
.L_166:
        /*004c*/ 	.word	index@(.nv.constant0._Z11relu_kernelPfi)
        /*0050*/ 	.short	0x0380
        /*0052*/ 	.short	0x000c


	//----- nvinfo : EIATTR_SW_WAR
	.align		4
.L_167:
        /*0054*/ 	.byte	0x04, 0x36
        /*0056*/ 	.short	(.L_169 - .L_168)
.L_168:
        /*0058*/ 	.word	0x00000008
.L_169:


//--------------------- .nv.info._Z22elementwise_max_kernelPKfS0_Pfi --------------------------
	.section	.nv.info._Z22elementwise_max_kernelPKfS0_Pfi,"",@"SHT_CUDA_INFO"
	.sectionflags	@""
	.align	4


	//----- nvinfo : EIATTR_CUDA_API_VERSION
	.align		4
        /*0000*/ 	.byte	0x04, 0x37
        /*0002*/ 	.short	(.L_171 - .L_170)
.L_170:
        /*0004*/ 	.word	0x00000082


	//----- nvinfo : EIATTR_KPARAM_INFO
	.align		4
.L_171:
        /*0008*/ 	.byte	0x04, 0x17
        /*000a*/ 	.short	(.L_173 - .L_172)
.L_172:
        /*000c*/ 	.word	0x00000000
        /*0010*/ 	.short	0x0003
        /*0012*/ 	.short	0x0018
        /*0014*/ 	.byte	0x00, 0xf0, 0x11, 0x00


	//----- nvinfo : EIATTR_KPARAM_INFO
	.align		4
.L_173:
        /*0018*/ 	.byte	0x04, 0x17
        /*001a*/ 	.short	(.L_175 - .L_174)
.L_174:
        /*001c*/ 	.word	0x00000000
        /*0020*/ 	.short	0x0002
        /*0022*/ 	.short	0x0010
        /*0024*/ 	.byte	0x00, 0xf5, 0x21, 0x00


	//----- nvinfo : EIATTR_KPARAM_INFO
	.align		4
.L_175:
        /*0028*/ 	.byte	0x04, 0x17
        /*002a*/ 	.short	(.L_177 - .L_176)
.L_176:
        /*002c*/ 	.word	0x00000000
        /*0030*/ 	.short	0x0001
        /*0032*/ 	.short	0x0008
        /*0034*/ 	.byte	0x00, 0xf5, 0x21, 0x00


	//----- nvinfo : EIATTR_KPARAM_INFO
	.align		4
.L_177:
        /*0038*/ 	.byte	0x04, 0x17
        /*003a*/ 	.short	(.L_179 - .L_178)
.L_178:
        /*003c*/ 	.word	0x00000000
        /*0040*/ 	.short	0x0000
        /*0042*/ 	.short	0x0000
        /*0044*/ 	.byte	0x00, 0xf5, 0x21, 0x00


	//----- nvinfo : EIATTR_SPARSE_MMA_MASK
	.align		4
.L_179:
        /*0048*/ 	.byte	0x03, 0x50
        /*004a*/ 	.short	0x0000


	//----- nvinfo : EIATTR_MAXREG_COUNT
	.align		4
        /*004c*/ 	.byte	0x03, 0x1b
        /*004e*/ 	.short	0x00ff


	//----- nvinfo : EIATTR_MERCURY_ISA_VERSION
	.align		4
        /*0050*/ 	.byte	0x03, 0x5f
        /*0052*/ 	.short	0x0101


	//----- nvinfo : EIATTR_VRC_CTA_INIT_COUNT
	.align		4
        /*0054*/ 	.byte	0x02, 0x4a
	.zero		1
	.zero		1


	//----- nvinfo : EIATTR_EXIT_INSTR_OFFSETS
	.align		4
        /*0058*/ 	.byte	0x04, 0x1c
        /*005a*/ 	.short	(.L_181 - .L_180)


	//   ....[0]....
.L_180:
        /*005c*/ 	.word	0x00000070


	//   ....[1]....
        /*0060*/ 	.word	0x00000130


	//----- nvinfo : EIATTR_CBANK_PARAM_SIZE
	.align		4
.L_181:
        /*0064*/ 	.byte	0x03, 0x19
        /*0066*/ 	.short	0x001c


	//----- nvinfo : EIATTR_PARAM_CBANK
	.align		4
        /*0068*/ 	.byte	0x04, 0x0a
        /*006a*/ 	.short	(.L_183 - .L_182)
	.align		4
.L_182:
        /*006c*/ 	.word	index@(.nv.constant0._Z22elementwise_max_kernelPKfS0_Pfi)
        /*0070*/ 	.short	0x0380
        /*0072*/ 	.short	0x001c


	//----- nvinfo : EIATTR_SW_WAR
	.align		4
.L_183:
        /*0074*/ 	.byte	0x04, 0x36
        /*0076*/ 	.short	(.L_185 - .L_184)
.L_184:
        /*0078*/ 	.word	0x00000008
.L_185:


//--------------------- .nv.info._Z23hadamard_product_kernelPKfS0_Pfi --------------------------
	.section	.nv.info._Z23hadamard_product_kernelPKfS0_Pfi,"",@"SHT_CUDA_INFO"
	.sectionflags	@""
	.align	4


	//----- nvinfo : EIATTR_CUDA_API_VERSION
	.align		4
        /*0000*/ 	.byte	0x04, 0x37
        /*0002*/ 	.short	(.L_187 - .L_186)
.L_186:
        /*0004*/ 	.word	0x00000082


	//----- nvinfo : EIATTR_KPARAM_INFO
	.align		4
.L_187:
        /*0008*/ 	.byte	0x04, 0x17
        /*000a*/ 	.short	(.L_189 - .L_188)
.L_188:
        /*000c*/ 	.word	0x00000000
        /*0010*/ 	.short	0x0003
        /*0012*/ 	.short	0x0018
        /*0014*/ 	.byte	0x00, 0xf0, 0x11, 0x00


	//----- nvinfo : EIATTR_KPARAM_INFO
	.align		4
.L_189:
        /*0018*/ 	.byte	0x04, 0x17
        /*001a*/ 	.short	(.L_191 - .L_190)
.L_190:
        /*001c*/ 	.word	0x00000000
        /*0020*/ 	.short	0x0002
        /*0022*/ 	.short	0x0010
        /*0024*/ 	.byte	0x00, 0xf5, 0x21, 0x00


	//----- nvinfo : EIATTR_KPARAM_INFO
	.align		4
.L_191:
        /*0028*/ 	.byte	0x04, 0x17
        /*002a*/ 	.short	(.L_193 - .L_192)
.L_192:
        /*002c*/ 	.word	0x00000000
        /*0030*/ 	.short	0x0001
        /*0032*/ 	.short	0x0008
        /*0034*/ 	.byte	0x00, 0xf5, 0x21, 0x00


	//----- nvinfo : EIATTR_KPARAM_INFO
	.align		4
.L_193:
        /*0038*/ 	.byte	0x04, 0x17
        /*003a*/ 	.short	(.L_195 - .L_194)
.L_194:
        /*003c*/ 	.word	0x00000000
        /*0040*/ 	.short	0x0000
        /*0042*/ 	.short	0x0000
        /*0044*/ 	.byte	0x00, 0xf5, 0x21, 0x00


	//----- nvinfo : EIATTR_SPARSE_MMA_MASK
	.align		4
.L_195:
        /*0048*/ 	.byte	0x03, 0x50
        /*004a*/ 	.short	0x0000


	//----- nvinfo : EIATTR_MAXREG_COUNT
	.align		4
        /*004c*/ 	.byte	0x03, 0x1b
        /*004e*/ 	.short	0x00ff


	//----- nvinfo : EIATTR_MERCURY_ISA_VERSION
	.align		4
        /*0050*/ 	.byte	0x03, 0x5f
        /*0052*/ 	.short	0x0101


	//----- nvinfo : EIATTR_VRC_CTA_INIT_COUNT
	.align		4
        /*0054*/ 	.byte	0x02, 0x4a
	.zero		1
	.zero		1


	//----- nvinfo : EIATTR_EXIT_INSTR_OFFSETS
	.align		4
        /*0058*/ 	.byte	0x04, 0x1c
        /*005a*/ 	.short	(.L_197 - .L_196)


	//   ....[0]....
.L_196:
        /*005c*/ 	.word	0x00000070


	//   ....[1]....
        /*0060*/ 	.word	0x00000130


	//----- nvinfo : EIATTR_CBANK_PARAM_SIZE
	.align		4
.L_197:
        /*0064*/ 	.byte	0x03, 0x19
        /*0066*/ 	.short	0x001c


	//----- nvinfo : EIATTR_PARAM_CBANK
	.align		4
        /*0068*/ 	.byte	0x04, 0x0a
        /*006a*/ 	.short	(.L_199 - .L_198)
	.align		4
.L_198:
        /*006c*/ 	.word	index@(.nv.constant0._Z23hadamard_product_kernelPKfS0_Pfi)
        /*0070*/ 	.short	0x0380
        /*0072*/ 	.short	0x001c


	//----- nvinfo : EIATTR_SW_WAR
	.align		4
.L_199:
        /*0074*/ 	.byte	0x04, 0x36
        /*0076*/ 	.short	(.L_201 - .L_200)
.L_200:
        /*0078*/ 	.word	0x00000008
.L_201:


//--------------------- .nv.callgraph             --------------------------
	.section	.nv.callgraph,"",@"SHT_CUDA_CALLGRAPH"
	.align	4
	.sectionentsize	8
	.align		4
        /*0000*/ 	.word	0x00000000
	.align		4
        /*0004*/ 	.word	0xffffffff
	.align		4
        /*0008*/ 	.word	0x00000000
	.align		4
        /*000c*/ 	.word	0xfffffffe
	.align		4
        /*0010*/ 	.word	0x00000000
	.align		4
        /*0014*/ 	.word	0xfffffffd
	.align		4
        /*0018*/ 	.word	0x00000000
	.align		4
        /*001c*/ 	.word	0xfffffffc


//--------------------- .text._Z21max_eigenvalue_kernelPKfPfi --------------------------
	.section	.text._Z21max_eigenvalue_kernelPKfPfi,"ax",@progbits
	.align	128
        .global         _Z21max_eigenvalue_kernelPKfPfi
        .type           _Z21max_eigenvalue_kernelPKfPfi,@function
        .size           _Z21max_eigenvalue_kernelPKfPfi,(.L_x_32 - _Z21max_eigenvalue_kernelPKfPfi)
        .other          _Z21max_eigenvalue_kernelPKfPfi,@"STO_CUDA_ENTRY STV_DEFAULT"
_Z21max_eigenvalue_kernelPKfPfi:
.text._Z21max_eigenvalue_kernelPKfPfi:
[----:B------:R-:W-:Y:S01]  /*0000*/  LDC R1, c[0x0][0x37c] ;  /* 0x0000df00ff017b82 */ /* 0x000fe20000000800 */
[----:B------:R-:W0:Y:S07]  /*0010*/  S2R R0, SR_TID.X ;  /* 0x0000000000007919 */ /* 0x000e2e0000002100 */
[----:B------:R-:W0:Y:S01]  /*0020*/  S2UR UR4, SR_CTAID.X ;  /* 0x00000000000479c3 */ /* 0x000e220000002500 */
[----:B------:R-:W1:Y:S07]  /*0030*/  LDCU UR5, c[0x0][0x390] ;  /* 0x00007200ff0577ac */ /* 0x000e6e0008000800 */
[----:B------:R-:W0:Y:S02]  /*0040*/  LDC R7, c[0x0][0x360] ;  /* 0x0000d800ff077b82 */ /* 0x000e240000000800 */
[----:B0-----:R-:W-:-:S05]  /*0050*/  IMAD R7, R7, UR4, R0 ;  /* 0x0000000407077c24 */ /* 0x001fca000f8e0200 */
[----:B-1----:R-:W-:-:S13]  /*0060*/  ISETP.GE.AND P0, PT, R7, UR5, PT ;  /* 0x0000000507007c0c */ /* 0x002fda000bf06270 */
[----:B------:R-:W-:Y:S05]  /*0070*/  @P0 EXIT ;  /* 0x000000000000094d */ /* 0x000fea0003800000 */
[----:B------:R-:W0:Y:S01]  /*0080*/  LDC.64 R2, c[0x0][0x380] ;  /* 0x0000e000ff027b82 */ /* 0x000e220000000a00 */
[----:B------:R-:W1:Y:S01]  /*0090*/  LDCU.64 UR4, c[0x0][0x358] ;  /* 0x00006b00ff0477ac */ /* 0x000e620008000a00 */
[----:B------:R-:W-:-:S05]  /*00a0*/  SHF.L.U32 R5, R7, 0x1, RZ ;  /* 0x0000000107057819 */ /* 0x000fca00000006ff */
[----:B0-----:R-:W-:Y:S02]  /*00b0*/  IMAD.WIDE R2, R5, 0x4, R2 ;  /* 0x0000000405027825 */ /* 0x001fe400078e0202 */
[----:B------:R-:W0:Y:S04]  /*00c0*/  LDC.64 R4, c[0x0][0x388] ;  /* 0x0000e200ff047b82 */ /* 0x000e280000000a00 */
[----:B-1----:R-:W2:Y:S01]  /*00d0*/  LDG.E R3, desc[UR4][R2.64+0x4] ;  /* 0x0000040402037981 */ /* 0x002ea2000c1e1900 */
[----:B0-----:R-:W-:-:S05]  /*00e0*/  IMAD.WIDE R4, R7, 0x4, R4 ;  /* 0x0000000407047825 */ /* 0x001fca00078e0204 */
[----:B--2---:R-:W-:Y:S01]  /*00f0*/  STG.E desc[UR4][R4.64], R3 ;  /* 0x0000000304007986 */ /* 0x004fe2000c101904 */
[----:B------:R-:W-:Y:S05]  /*0100*/  EXIT ;  /* 0x000000000000794d */ /* 0x000fea0003800000 */
.L_x_0:
[----:B------:R-:W-:-:S00]  /*0110*/  BRA `(.L_x_0) ;  /* 0xfffffffc00fc7947 */ /* 0x000fc0000383ffff */
[----:B------:R-:W-:-:S00]  /*0120*/  NOP ;  /* 0x0000000000007918 */ /* 0x000fc00000000000 */
        /* <DEDUP_REMOVED lines=13> */
.L_x_32:


//--------------------- .text._Z31float_to_int8_conversion_kernelPKfPci --------------------------
	.section	.text._Z31float_to_int8_conversion_kernelPKfPci,"ax",@progbits
	.align	128
        .global         _Z31float_to_int8_conversion_kernelPKfPci
        .type           _Z31float_to_int8_conversion_kernelPKfPci,@function
        .size           _Z31float_to_int8_conversion_kernelPKfPci,(.L_x_33 - _Z31float_to_int8_conversion_kernelPKfPci)
        .other          _Z31float_to_int8_conversion_kernelPKfPci,@"STO_CUDA_ENTRY STV_DEFAULT"
_Z31float_to_int8_conversion_kernelPKfPci:
.text._Z31float_to_int8_conversion_kernelPKfPci:
        /* <DEDUP_REMOVED lines=10> */
[----:B------:R-:W2:Y:S01]  /*00a0*/  LDCU.64 UR6, c[0x0][0x388] ;  /* 0x00007100ff0677ac */ /* 0x000ea20008000a00 */
[----:B0-----:R-:W-:-:S06]  /*00b0*/  IMAD.WIDE R2, R5, 0x4, R2 ;  /* 0x0000000405027825 */ /* 0x001fcc00078e0202 */
[----:B-1----:R-:W3:Y:S01]  /*00c0*/  LDG.E R2, desc[UR4][R2.64] ;  /* 0x0000000402027981 */ /* 0x002ee2000c1e1900 */
[----:B--2---:R-:W-:-:S04]  /*00d0*/  IADD3 R4, P0, PT, R5, UR6, RZ ;  /* 0x0000000605047c10 */ /* 0x004fc8000ff1e0ff */
[----:B------:R-:W-:Y:S01]  /*00e0*/  LEA.HI.X.SX32 R5, R5, UR7, 0x1, P0 ;  /* 0x0000000705057c11 */ /* 0x000fe200080f0eff */
[----:B---3--:R-:W0:Y:S04]  /*00f0*/  F2I.NTZ R7, R2 ;  /* 0x0000000200077305 */ /* 0x008e280000203100 */
[----:B0-----:R-:W-:Y:S01]  /*0100*/  STG.E.U8 desc[UR4][R4.64], R7 ;  /* 0x0000000704007986 */ /* 0x001fe2000c101104 */
[----:B------:R-:W-:Y:S05]  /*0110*/  EXIT ;  /* 0x000000000000794d */ /* 0x000fea0003800000 */
.L_x_1:
        /* <DEDUP_REMOVED lines=14> */
.L_x_33:


//--------------------- .text._Z14sigmoid_kernelPfi --------------------------
	.section	.text._Z14sigmoid_kernelPfi,"ax",@progbits
	.align	128
        .global         _Z14sigmoid_kernelPfi
        .type           _Z14sigmoid_kernelPfi,@function
        .size           _Z14sigmoid_kernelPfi,(.L_x_31 - _Z14sigmoid_kernelPfi)
        .other          _Z14sigmoid_kernelPfi,@"STO_CUDA_ENTRY STV_DEFAULT"
_Z14sigmoid_kernelPfi:
.text._Z14sigmoid_kernelPfi:
        /* <DEDUP_REMOVED lines=10> */
[----:B0-----:R-:W-:-:S05]  /*00a0*/  IMAD.WIDE R4, R3, 0x4, R4 ;  /* 0x0000000403047825 */ /* 0x001fca00078e0204 */
[----:B-1----:R-:W2:Y:S01]  /*00b0*/  LDG.E R0, desc[UR4][R4.64] ;  /* 0x0000000404007981 */ /* 0x002ea2000c1e1900 */
[----:B------:R-:W-:Y:S01]  /*00c0*/  IMAD.MOV.U32 R3, RZ, RZ, 0x3bbb989d ;  /* 0x3bbb989dff037424 */ /* 0x000fe200078e00ff */
[----:B------:R-:W-:Y:S01]  /*00d0*/  BSSY.RECONVERGENT B0, `(.L_x_2) ;  /* 0x0000015000007945 */ /* 0x000fe20003800200 */
[----:B------:R-:W-:Y:S02]  /*00e0*/  IMAD.MOV.U32 R7, RZ, RZ, 0x437c0000 ;  /* 0x437c0000ff077424 */ /* 0x000fe400078e00ff */
[----:B--2---:R-:W-:-:S04]  /*00f0*/  FFMA.SAT R2, R0, -R3, 0.5 ;  /* 0x3f00000000027423 */ /* 0x004fc80000002803 */
[----:B------:R-:W-:-:S04]  /*0100*/  FFMA.RM R2, R2, R7, 12582913 ;  /* 0x4b40000102027423 */ /* 0x000fc80000004007 */
[C---:B------:R-:W-:Y:S01]  /*0110*/  FADD R3, R2.reuse, -12583039 ;  /* 0xcb40007f02037421 */ /* 0x040fe20000000000 */
[----:B------:R-:W-:-:S03]  /*0120*/  SHF.L.U32 R2, R2, 0x17, RZ ;  /* 0x0000001702027819 */ /* 0x000fc600000006ff */
[----:B------:R-:W-:-:S04]  /*0130*/  FFMA R3, R0, -1.4426950216293334961, -R3 ;  /* 0xbfb8aa3b00037823 */ /* 0x000fc80000000803 */
[----:B------:R-:W-:-:S06]  /*0140*/  FFMA R3, R0, -1.925963033500011079e-08, R3 ;  /* 0xb2a5706000037823 */ /* 0x000fcc0000000003 */
[----:B------:R-:W0:Y:S02]  /*0150*/  MUFU.EX2 R3, R3 ;  /* 0x0000000300037308 */ /* 0x000e240000000800 */
[----:B0-----:R-:W-:-:S04]  /*0160*/  FFMA R0, R2, R3, 1 ;  /* 0x3f80000002007423 */ /* 0x001fc80000000003 */
[----:B------:R-:W-:-:S05]  /*0170*/  VIADD R2, R0, 0x1800000 ;  /* 0x0180000000027836 */ /* 0x000fca0000000000 */
[----:B------:R-:W-:-:S04]  /*0180*/  LOP3.LUT R2, R2, 0x7f800000, RZ, 0xc0, !PT ;  /* 0x7f80000002027812 */ /* 0x000fc800078ec0ff */
[----:B------:R-:W-:-:S13]  /*0190*/  ISETP.GT.U32.AND P0, PT, R2, 0x1ffffff, PT ;  /* 0x01ffffff0200780c */ /* 0x000fda0003f04070 */
[----:B------:R-:W-:Y:S05]  /*01a0*/  @P0 BRA `(.L_x_3) ;  /* 0x00000000000c0947 */ /* 0x000fea0003800000 */
[----:B------:R-:W-:-:S07]  /*01b0*/  MOV R6, 0x1d0 ;  /* 0x000001d000067802 */ /* 0x000fce0000000f00 */
[----:B------:R-:W-:Y:S05]  /*01c0*/  CALL.REL.NOINC `($__internal_0_$__cuda_sm20_rcp_rn_f32_slowpath) ;  /* 0x0000000000207944 */ /* 0x000fea0003c00000 */
[----:B------:R-:W-:Y:S05]  /*01d0*/  BRA `(.L_x_4) ;  /* 0x0000000000107947 */ /* 0x000fea0003800000 */
.L_x_3:
[----:B------:R-:W0:Y:S02]  /*01e0*/  MUFU.RCP R3, R0 ;  /* 0x0000000000037308 */ /* 0x000e240000001000 */
[----:B0-----:R-:W-:-:S04]  /*01f0*/  FFMA R2, R0, R3, -1 ;  /* 0xbf80000000027423 */ /* 0x001fc80000000003 */
[----:B------:R-:W-:-:S04]  /*0200*/  FADD.FTZ R2, -R2, -RZ ;  /* 0x800000ff02027221 */ /* 0x000fc80000010100 */
[----:B------:R-:W-:-:S07]  /*0210*/  FFMA R3, R3, R2, R3 ;  /* 0x0000000203037223 */ /* 0x000fce0000000003 */
.L_x_4:
[----:B------:R-:W-:Y:S05]  /*0220*/  BSYNC.RECONVERGENT B0 ;  /* 0x0000000000007941 */ /* 0x000fea0003800200 */
.L_x_2:
[----:B------:R-:W-:Y:S01]  /*0230*/  STG.E desc[UR4][R4.64], R3 ;  /* 0x0000000304007986 */ /* 0x000fe2000c101904 */
[----:B------:R-:W-:Y:S05]  /*0240*/  EXIT ;  /* 0x000000000000794d */ /* 0x000fea0003800000 */
        .weak           $__internal_0_$__cuda_sm20_rcp_rn_f32_slowpath
        .type           $__internal_0_$__cuda_sm20_rcp_rn_f32_slowpath,@function
        .size           $__internal_0_$__cuda_sm20_rcp_rn_f32_slowpath,(.L_x_31 - $__internal_0_$__cuda_sm20_rcp_rn_f32_slowpath)
$__internal_0_$__cuda_sm20_rcp_rn_f32_slowpath:
[----:B------:R-:W-:Y:S01]  /*0250*/  IMAD.SHL.U32 R2, R0, 0x2, RZ ;  /* 0x0000000200027824 */ /* 0x000fe200078e00ff */
[----:B------:R-:W-:Y:S04]  /*0260*/  BSSY.RECONVERGENT B1, `(.L_x_5) ;  /* 0x0000030000017945 */ /* 0x000fe80003800200 */
[----:B------:R-:W-:-:S04]  /*0270*/  SHF.R.U32.HI R2, RZ, 0x18, R2 ;  /* 0x00000018ff027819 */ /* 0x000fc80000011602 */
[----:B------:R-:W-:-:S13]  /*0280*/  ISETP.NE.U32.AND P0, PT, R2, RZ, PT ;  /* 0x000000ff0200720c */ /* 0x000fda0003f05070 */
[----:B------:R-:W-:Y:S05]  /*0290*/  @P0 BRA `(.L_x_6) ;  /* 0x0000000000280947 */ /* 0x000fea0003800000 */
[----:B------:R-:W-:-:S04]  /*02a0*/  SHF.L.U32 R2, R0, 0x1, RZ ;  /* 0x0000000100027819 */ /* 0x000fc800000006ff */
[----:B------:R-:W-:-:S13]  /*02b0*/  ISETP.NE.AND P0, PT, R2, RZ, PT ;  /* 0x000000ff0200720c */ /* 0x000fda0003f05270 */
[----:B------:R-:W-:Y:S01]  /*02c0*/  @P0 FFMA R7, R0, 1.84467440737095516160e+19, RZ ;  /* 0x5f80000000070823 */ /* 0x000fe200000000ff */
[----:B------:R-:W-:Y:S08]  /*02d0*/  @!P0 MUFU.RCP R3, R0 ;  /* 0x0000000000038308 */ /* 0x000ff00000001000 */
[----:B------:R-:W0:Y:S02]  /*02e0*/  @P0 MUFU.RCP R2, R7 ;  /* 0x0000000700020308 */ /* 0x000e240000001000 */
[----:B0-----:R-:W-:-:S04]  /*02f0*/  @P0 FFMA R8, R7, R2, -1 ;  /* 0xbf80000007080423 */ /* 0x001fc80000000002 */
[----:B------:R-:W-:-:S04]  /*0300*/  @P0 FADD.FTZ R9, -R8, -RZ ;  /* 0x800000ff08090221 */ /* 0x000fc80000010100 */
[----:B------:R-:W-:-:S04]  /*0310*/  @P0 FFMA R2, R2, R9, R2 ;  /* 0x0000000902020223 */ /* 0x000fc80000000002 */
[----:B------:R-:W-:Y:S01]  /*0320*/  @P0 FFMA R3, R2, 1.84467440737095516160e+19, RZ ;  /* 0x5f80000002030823 */ /* 0x000fe200000000ff */
[----:B------:R-:W-:Y:S06]  /*0330*/  BRA `(.L_x_7) ;  /* 0x0000000000887947 */ /* 0x000fec0003800000 */
.L_x_6:
[----:B------:R-:W-:-:S05]  /*0340*/  VIADD R3, R2, 0xffffff03 ;  /* 0xffffff0302037836 */ /* 0x000fca0000000000 */
[----:B------:R-:W-:-:S13]  /*0350*/  ISETP.GT.U32.AND P0, PT, R3, 0x1, PT ;  /* 0x000000010300780c */ /* 0x000fda0003f04070 */
[----:B------:R-:W-:Y:S05]  /*0360*/  @P0 BRA `(.L_x_8) ;  /* 0x0000000000780947 */ /* 0x000fea0003800000 */
[----:B------:R-:W-:Y:S01]  /*0370*/  LOP3.LUT R7, R0, 0x7fffff, RZ, 0xc0, !PT ;  /* 0x007fffff00077812 */ /* 0x000fe200078ec0ff */
[----:B------:R-:W-:-:S03]  /*0380*/  IMAD.MOV.U32 R12, RZ, RZ, 0x3 ;  /* 0x00000003ff0c7424 */ /* 0x000fc600078e00ff */
[----:B------:R-:W-:Y:S02]  /*0390*/  LOP3.LUT R7, R7, 0x3f800000, RZ, 0xfc, !PT ;  /* 0x3f80000007077812 */ /* 0x000fe400078efcff */
[----:B------:R-:W-:Y:S02]  /*03a0*/  SHF.L.U32 R11, R12, R3, RZ ;  /* 0x000000030c0b7219 */ /* 0x000fe400000006ff */
[----:B------:R-:W0:Y:S02]  /*03b0*/  MUFU.RCP R8, R7 ;  /* 0x0000000700087308 */ /* 0x000e240000001000 */
[----:B0-----:R-:W-:-:S04]  /*03c0*/  FFMA R9, R7, R8, -1 ;  /* 0xbf80000007097423 */ /* 0x001fc80000000008 */
[----:B------:R-:W-:-:S04]  /*03d0*/  FADD.FTZ R9, -R9, -RZ ;  /* 0x800000ff09097221 */ /* 0x000fc80000010100 */
[CCC-:B------:R-:W-:Y:S01]  /*03e0*/  FFMA.RM R10, R8.reuse, R9.reuse, R8.reuse ;  /* 0x00000009080a7223 */ /* 0x1c0fe20000004008 */
[----:B------:R-:W-:-:S04]  /*03f0*/  FFMA.RP R9, R8, R9, R8 ;  /* 0x0000000908097223 */ /* 0x000fc80000008008 */
[C---:B------:R-:W-:Y:S02]  /*0400*/  LOP3.LUT R8, R10.reuse, 0x7fffff, RZ, 0xc0, !PT ;  /* 0x007fffff0a087812 */ /* 0x040fe400078ec0ff */
[----:B------:R-:W-:Y:S02]  /*0410*/  FSETP.NEU.FTZ.AND P0, PT, R10, R9, PT ;  /* 0x000000090a00720b */ /* 0x000fe40003f1d000 */
[----:B------:R-:W-:Y:S02]  /*0420*/  LOP3.LUT R8, R8, 0x800000, RZ, 0xfc, !PT ;  /* 0x0080000008087812 */ /* 0x000fe400078efcff */
[----:B------:R-:W-:Y:S02]  /*0430*/  SEL R9, RZ, 0xffffffff, !P0 ;  /* 0xffffffffff097807 */ /* 0x000fe40004000000 */
[----:B------:R-:W-:Y:S02]  /*0440*/  LOP3.LUT R10, R11, R8, RZ, 0xc0, !PT ;  /* 0x000000080b0a7212 */ /* 0x000fe400078ec0ff */
[----:B------:R-:W-:-:S02]  /*0450*/  IADD3 R9, PT, PT, -R9, RZ, RZ ;  /* 0x000000ff09097210 */ /* 0x000fc40007ffe1ff */
[-C--:B------:R-:W-:Y:S02]  /*0460*/  SHF.R.U32.HI R10, RZ, R3.reuse, R10 ;  /* 0x00000003ff0a7219 */ /* 0x080fe4000001160a */
[----:B------:R-:W-:Y:S02]  /*0470*/  LOP3.LUT P1, RZ, R9, R3, R8, 0xf8, !PT ;  /* 0x0000000309ff7212 */ /* 0x000fe4000782f808 */
[C---:B------:R-:W-:Y:S02]  /*0480*/  LOP3.LUT P0, RZ, R10.reuse, 0x1, RZ, 0xc0, !PT ;  /* 0x000000010aff7812 */ /* 0x040fe4000780c0ff */
[----:B------:R-:W-:-:S04]  /*0490*/  LOP3.LUT P2, RZ, R10, 0x2, RZ, 0xc0, !PT ;  /* 0x000000020aff7812 */ /* 0x000fc8000784c0ff */
[----:B------:R-:W-:Y:S02]  /*04a0*/  PLOP3.LUT P0, PT, P0, P1, P2, 0xe0, 0x0 ;  /* 0x000000000000781c */ /* 0x000fe40000703c20 */
[----:B------:R-:W-:Y:S02]  /*04b0*/  LOP3.LUT P1, RZ, R0, 0x7fffff, RZ, 0xc0, !PT ;  /* 0x007fffff00ff7812 */ /* 0x000fe4000782c0ff */
[----:B------:R-:W-:-:S05]  /*04c0*/  SEL R3, RZ, 0x1, !P0 ;  /* 0x00000001ff037807 */ /* 0x000fca0004000000 */
[----:B------:R-:W-:-:S05]  /*04d0*/  IMAD.MOV R3, RZ, RZ, -R3 ;  /* 0x000000ffff037224 */ /* 0x000fca00078e0a03 */
[----:B------:R-:W-:Y:S01]  /*04e0*/  ISETP.GE.AND P0, PT, R3, RZ, PT ;  /* 0x000000ff0300720c */ /* 0x000fe20003f06270 */
[----:B------:R-:W-:-:S05]  /*04f0*/  VIADD R3, R2, 0xffffff04 ;  /* 0xffffff0402037836 */ /* 0x000fca0000000000 */
[----:B------:R-:W-:-:S07]  /*0500*/  SHF.R.U32.HI R3, RZ, R3, R8 ;  /* 0x00000003ff037219 */ /* 0x000fce0000011608 */
[----:B------:R-:W-:-:S05]  /*0510*/  @!P0 IADD3 R3, PT, PT, R3, 0x1, RZ ;  /* 0x0000000103038810 */ /* 0x000fca0007ffe0ff */
[----:B------:R-:W-:-:S05]  /*0520*/  @!P1 IMAD.SHL.U32 R3, R3, 0x2, RZ ;  /* 0x0000000203039824 */ /* 0x000fca00078e00ff */
[----:B------:R-:W-:Y:S01]  /*0530*/  LOP3.LUT R3, R3, 0x80000000, R0, 0xf8, !PT ;  /* 0x8000000003037812 */ /* 0x000fe200078ef800 */
[----:B------:R-:W-:Y:S06]  /*0540*/  BRA `(.L_x_7) ;  /* 0x0000000000047947 */ /* 0x000fec0003800000 */
.L_x_8:
[----:B------:R0:W1:Y:S02]  /*0550*/  MUFU.RCP R3, R0 ;  /* 0x0000000000037308 */ /* 0x0000640000001000 */
.L_x_7:
[----:B------:R-:W-:Y:S05]  /*0560*/  BSYNC.RECONVERGENT B1 ;  /* 0x0000000000017941 */ /* 0x000fea0003800200 */
.L_x_5:
[----:B------:R-:W-:-:S04]  /*0570*/  HFMA2 R7, -RZ, RZ, 0, 0 ;  /* 0x00000000ff077431 */ /* 0x000fc800000001ff */
[----:B01----:R-:W-:Y:S05]  /*0580*/  RET.REL.NODEC R6 `(_Z14sigmoid_kernelPfi) ;  /* 0xfffffff8069c7950 */ /* 0x003fea0003c3ffff */
.L_x_9:
        /* <DEDUP_REMOVED lines=15> */
.L_x_31:


//--------------------- .text._Z23separable_conv2d_kernelPKfS0_S0_Pfiiiiiii --------------------------
	.section	.text._Z23separable_conv2d_kernelPKfS0_S0_Pfiiiiiii,"ax",@progbits
	.align	128
        .global         _Z23separable_conv2d_kernelPKfS0_S0_Pfiiiiiii
        .type           _Z23separable_conv2d_kernelPKfS0_S0_Pfiiiiiii,@function
        .size           _Z23separable_conv2d_kernelPKfS0_S0_Pfiiiiiii,(.L_x_35 - _Z23separable_conv2d_kernelPKfS0_S0_Pfiiiiiii)
        .other          _Z23separable_conv2d_kernelPKfS0_S0_Pfiiiiiii,@"STO_CUDA_ENTRY STV_DEFAULT"
_Z23separable_conv2d_kernelPKfS0_S0_Pfiiiiiii:
.text._Z23separable_conv2d_kernelPKfS0_S0_Pfiiiiiii:
[----:B------:R-:W-:Y:S01]  /*0000*/  LDC R1, c[0x0][0x37c] ;  /* 0x0000df00ff017b82 */ /* 0x000fe20000000800 */
[----:B------:R-:W0:Y:S07]  /*0010*/  S2R R3, SR_TID.Y ;  /* 0x0000000000037919 */ /* 0x000e2e0000002200 */
[----:B------:R-:W0:Y:S01]  /*0020*/  S2UR UR4, SR_CTAID.Y ;  /* 0x00000000000479c3 */ /* 0x000e220000002600 */
[----:B------:R-:W1:Y:S01]  /*0030*/  LDCU UR15, c[0x0][0x3ac] ;  /* 0x00007580ff0f77ac */ /* 0x000e620008000800 */
[----:B------:R-:W2:Y:S01]  /*0040*/  S2R R5, SR_TID.Z ;  /* 0x0000000000057919 */ /* 0x000ea20000002300 */
[----:B------:R-:W3:Y:S05]  /*0050*/  LDCU UR18, c[0x0][0x3b0] ;  /* 0x00007600ff1277ac */ /* 0x000eea0008000800 */
[----:B------:R-:W0:Y:S08]  /*0060*/  LDC R10, c[0x0][0x364] ;  /* 0x0000d900ff0a7b82 */ /* 0x000e300000000800 */
[----:B------:R-:W2:Y:S08]  /*0070*/  S2UR UR5, SR_CTAID.Z ;  /* 0x00000000000579c3 */ /* 0x000eb00000002700 */
[----:B------:R-:W2:Y:S08]  /*0080*/  LDC R8, c[0x0][0x368] ;  /* 0x0000da00ff087b82 */ /* 0x000eb00000000800 */
[----:B------:R-:W4:Y:S01]  /*0090*/  S2UR UR14, SR_CTAID.X ;  /* 0x00000000000e79c3 */ /* 0x000f220000002500 */
[----:B0-----:R-:W-:-:S05]  /*00a0*/  IMAD R10, R10, UR4, R3 ;  /* 0x000000040a0a7c24 */ /* 0x001fca000f8e0203 */
[----:B-1----:R-:W-:Y:S02]  /*00b0*/  ISETP.GE.AND P0, PT, R10, UR15, PT ;  /* 0x0000000f0a007c0c */ /* 0x002fe4000bf06270 */
[----:B------:R-:W4:Y:S01]  /*00c0*/  LDC R0, c[0x0][0x3a0] ;  /* 0x0000e800ff007b82 */ /* 0x000f220000000800 */
[----:B--2---:R-:W-:Y:S01]  /*00d0*/  IMAD R8, R8, UR5, R5 ;  /* 0x0000000508087c24 */ /* 0x004fe2000f8e0205 */
[----:B----4-:R-:W-:-:S04]  /*00e0*/  ISETP.LE.OR P0, PT, R0, UR14, P0 ;  /* 0x0000000e00007c0c */ /* 0x010fc80008703670 */
[----:B---3--:R-:W-:-:S13]  /*00f0*/  ISETP.GE.OR P0, PT, R8, UR18, P0 ;  /* 0x0000001208007c0c */ /* 0x008fda0008706670 */
[----:B------:R-:W-:Y:S05]  /*0100*/  @P0 EXIT ;  /* 0x000000000000094d */ /* 0x000fea0003800000 */
[----:B------:R-:W0:Y:S01]  /*0110*/  LDCU UR6, c[0x0][0x3b4] ;  /* 0x00007680ff0677ac */ /* 0x000e220008000800 */
[----:B------:R-:W-:Y:S01]  /*0120*/  IMAD.MOV.U32 R7, RZ, RZ, RZ ;  /* 0x000000ffff077224 */ /* 0x000fe200078e00ff */
[----:B------:R-:W1:Y:S01]  /*0130*/  LDCU UR4, c[0x0][0x3a4] ;  /* 0x00007480ff0477ac */ /* 0x000e620008000800 */
[----:B------:R-:W2:Y:S01]  /*0140*/  LDCU.64 UR16, c[0x0][0x358] ;  /* 0x00006b00ff1077ac */ /* 0x000ea20008000a00 */
[----:B0-----:R-:W-:-:S04]  /*0150*/  UISETP.GE.AND UP0, UPT, UR6, 0x1, UPT ;  /* 0x000000010600788c */ /* 0x001fc8000bf06270 */
[----:B-1----:R-:W-:-:S09]  /*0160*/  UISETP.LT.OR UP0, UPT, UR4, 0x1, !UP0 ;  /* 0x000000010400788c */ /* 0x002fd2000c701670 */
[----:B--2---:R-:W-:Y:S05]  /*0170*/  BRA.U UP0, `(.L_x_10) ;  /* 0x0000000900d47547 */ /* 0x004fea000b800000 */
[----:B------:R-:W0:Y:S01]  /*0180*/  LDCU.64 UR8, c[0x0][0x388] ;  /* 0x00007100ff0877ac */ /* 0x000e220008000a00 */
[----:B------:R-:W-:Y:S02]  /*0190*/  IMAD R0, R0, UR4, RZ ;  /* 0x0000000400007c24 */ /* 0x000fe4000f8e02ff */
[----:B------:R-:W-:Y:S01]  /*01a0*/  IMAD.MOV.U32 R7, RZ, RZ, RZ ;  /* 0x000000ffff077224 */ /* 0x000fe200078e00ff */
[----:B------:R-:W-:Y:S01]  /*01b0*/  ULOP3.LUT UR6, UR6, 0x3, URZ, 0xc0, !UPT ;  /* 0x0000000306067892 */ /* 0x000fe2000f8ec0ff */
[----:B------:R-:W-:Y:S01]  /*01c0*/  IMAD R0, R0, UR15, RZ ;  /* 0x0000000f00007c24 */ /* 0x000fe2000f8e02ff */
[----:B------:R-:W-:-:S03]  /*01d0*/  UMOV UR4, URZ ;  /* 0x000000ff00047c82 */ /* 0x000fc60008000000 */
[----:B------:R-:W-:Y:S01]  /*01e0*/  IMAD R6, R0, UR18, RZ ;  /* 0x0000001200067c24 */ /* 0x000fe2000f8e02ff */
[----:B0-----:R-:W-:-:S04]  /*01f0*/  UIADD3 UR8, UP0, UPT, UR8, 0x8, URZ ;  /* 0x0000000808087890 */ /* 0x001fc8000ff1e0ff */
[----:B------:R-:W-:-:S12]  /*0200*/  UIADD3.X UR9, UPT, UPT, URZ, UR9, URZ, UP0, !UPT ;  /* 0x00000009ff097290 */ /* 0x000fd800087fe4ff */
.L_x_24:
[----:B------:R-:W0:Y:S01]  /*0210*/  LDCU UR5, c[0x0][0x3a4] ;  /* 0x00007480ff0577ac */ /* 0x000e220008000800 */
[----:B------:R-:W1:Y:S01]  /*0220*/  LDCU UR23, c[0x0][0x3b8] ;  /* 0x00007700ff1777ac */ /* 0x000e620008000800 */
[----:B------:R-:W-:Y:S01]  /*0230*/  UMOV UR10, UR4 ;  /* 0x00000004000a7c82 */ /* 0x000fe20008000000 */
[----:B0-----:R-:W-:Y:S02]  /*0240*/  UIMAD UR19, UR14, UR5, UR4 ;  /* 0x000000050e1372a4 */ /* 0x001fe4000f8e0204 */
[----:B------:R-:W-:Y:S01]  /*0250*/  UIADD3 UR4, UPT, UPT, UR4, 0x1, URZ ;  /* 0x0000000104047890 */ /* 0x000fe2000fffe0ff */
[----:B-1----:R-:W-:-:S03]  /*0260*/  IADD3 R0, PT, PT, R10, -UR23, RZ ;  /* 0x800000170a007c10 */ /* 0x002fc6000fffe0ff */
[----:B------:R-:W-:-:S03]  /*0270*/  UISETP.NE.AND UP0, UPT, UR4, UR5, UPT ;  /* 0x000000050400728c */ /* 0x000fc6000bf05270 */
[----:B------:R-:W-:-:S08]  /*0280*/  UMOV UR5, URZ ;  /* 0x000000ff00057c82 */ /* 0x000fd00008000000 */
.L_x_23:
[----:B------:R-:W0:Y:S01]  /*0290*/  LDCU UR13, c[0x0][0x3b4] ;  /* 0x00007680ff0d77ac */ /* 0x000e220008000800 */
[----:B------:R-:W-:Y:S02]  /*02a0*/  VIADD R18, R10, UR5 ;  /* 0x000000050a127c36 */ /* 0x000fe40008000000 */
[----:B------:R-:W-:Y:S01]  /*02b0*/  IMAD.MOV.U32 R11, RZ, RZ, RZ ;  /* 0x000000ffff0b7224 */ /* 0x000fe200078e00ff */
[----:B------:R-:W1:Y:S01]  /*02c0*/  LDCU UR12, c[0x0][0x3b8] ;  /* 0x00007700ff0c77ac */ /* 0x000e620008000800 */
[----:B0-----:R-:W-:Y:S02]  /*02d0*/  UISETP.GE.U32.AND UP1, UPT, UR13, 0x4, UPT ;  /* 0x000000040d00788c */ /* 0x001fe4000bf26070 */
[----:B------:R-:W-:Y:S01]  /*02e0*/  UIMAD UR7, UR10, UR13, UR5 ;  /* 0x0000000d0a0772a4 */ /* 0x000fe2000f8e0205 */
[----:B-1----:R-:W-:-:S03]  /*02f0*/  IADD3 R9, PT, PT, R18, -UR12, RZ ;  /* 0x8000000c12097c10 */ /* 0x002fc6000fffe0ff */
[----:B------:R-:W-:-:S03]  /*0300*/  UIMAD UR11, UR7, UR13, URZ ;  /* 0x0000000d070b72a4 */ /* 0x000fc6000f8e02ff */
[----:B------:R-:W-:Y:S09]  /*0310*/  BRA.U !UP1, `(.L_x_11) ;  /* 0x00000005095c7547 */ /* 0x000ff2000b800000 */
[----:B------:R-:W0:Y:S01]  /*0320*/  LDC R3, c[0x0][0x3ac] ;  /* 0x0000eb00ff037b82 */ /* 0x000e220000000800 */
[----:B------:R-:W1:Y:S01]  /*0330*/  LDCU UR7, c[0x0][0x3b4] ;  /* 0x00007680ff0777ac */ /* 0x000e620008000800 */
[C---:B------:R-:W-:Y:S01]  /*0340*/  IADD3 R11, PT, PT, R8.reuse, 0x3, RZ ;  /* 0x00000003080b7810 */ /* 0x040fe20007ffe0ff */
[----:B------:R-:W-:Y:S01]  /*0350*/  VIADD R2, R8, -UR23 ;  /* 0x8000001708027c36 */ /* 0x000fe20008000000 */
[----:B------:R-:W-:Y:S01]  /*0360*/  ISETP.GE.AND P5, PT, R18, UR12, PT ;  /* 0x0000000c12007c0c */ /* 0x000fe2000bfa6270 */
[----:B------:R-:W2:Y:S01]  /*0370*/  LDCU UR20, c[0x0][0x3b0] ;  /* 0x00007600ff1477ac */ /* 0x000ea20008000800 */
[----:B------:R-:W-:Y:S02]  /*0380*/  IMAD.U32 R14, RZ, RZ, UR11 ;  /* 0x0000000bff0e7e24 */ /* 0x000fe4000f8e00ff */
[----:B------:R-:W3:Y:S01]  /*0390*/  LDC.64 R4, c[0x0][0x380] ;  /* 0x0000e000ff047b82 */ /* 0x000ee20000000a00 */
[----:B------:R-:W-:Y:S01]  /*03a0*/  VIADD R16, R11, -UR23 ;  /* 0x800000170b107c36 */ /* 0x000fe20008000000 */
[----:B------:R-:W4:Y:S01]  /*03b0*/  LDCU UR22, c[0x0][0x3b0] ;  /* 0x00007600ff1677ac */ /* 0x000f220008000800 */
[----:B------:R-:W0:Y:S01]  /*03c0*/  LDCU UR21, c[0x0][0x3ac] ;  /* 0x00007580ff1577ac */ /* 0x000e220008000800 */
[----:B------:R-:W0:Y:S01]  /*03d0*/  LDCU UR13, c[0x0][0x3b8] ;  /* 0x00007700ff0d77ac */ /* 0x000e220008000800 */
[----:B-1----:R-:W-:Y:S01]  /*03e0*/  ULOP3.LUT UR7, UR7, 0x7ffffffc, URZ, 0xc0, !UPT ;  /* 0x7ffffffc07077892 */ /* 0x002fe2000f8ec0ff */
[----:B0-----:R-:W-:-:S03]  /*03f0*/  IMAD R3, R3, UR19, R0 ;  /* 0x0000001303037c24 */ /* 0x001fc6000f8e0200 */
[----:B------:R-:W-:Y:S01]  /*0400*/  UIADD3 UR7, UPT, UPT, -UR7, URZ, URZ ;  /* 0x000000ff07077290 */ /* 0x000fe2000fffe1ff */
[----:B------:R-:W-:-:S04]  /*0410*/  VIADD R15, R3, UR5 ;  /* 0x00000005030f7c36 */ /* 0x000fc80008000000 */
[----:B--234-:R-:W-:-:S07]  /*0420*/  IMAD R15, R15, UR20, R2 ;  /* 0x000000140f0f7c24 */ /* 0x01cfce000f8e0202 */
.L_x_18:
[C---:B------:R-:W-:Y:S01]  /*0430*/  ISETP.LT.OR P3, PT, R15.reuse, RZ, !P5 ;  /* 0x000000ff0f00720c */ /* 0x040fe20006f61670 */
[----:B------:R-:W-:Y:S01]  /*0440*/  VIADD R21, R15, 0x1 ;  /* 0x000000010f157836 */ /* 0x000fe20000000000 */
[----:B------:R-:W-:Y:S01]  /*0450*/  ISETP.GE.AND P0, PT, R9, UR21, PT ;  /* 0x0000001509007c0c */ /* 0x000fe2000bf06270 */
[----:B------:R-:W-:Y:S01]  /*0460*/  VIADD R2, R11, 0xfffffffe ;  /* 0xfffffffe0b027836 */ /* 0x000fe20000000000 */
[C---:B------:R-:W-:Y:S01]  /*0470*/  ISETP.GE.OR P3, PT, R15.reuse, R6, P3 ;  /* 0x000000060f00720c */ /* 0x040fe20001f66670 */
[----:B------:R-:W-:Y:S01]  /*0480*/  UMOV UR12, UR13 ;  /* 0x0000000d000c7c82 */ /* 0x000fe20008000000 */
[----:B------:R-:W-:Y:S01]  /*0490*/  IADD3 R3, PT, PT, R16, -0x2, RZ ;  /* 0xfffffffe10037810 */ /* 0x000fe20007ffe0ff */
[----:B------:R-:W-:Y:S01]  /*04a0*/  BSSY.RECONVERGENT B0, `(.L_x_12) ;  /* 0x0000017000007945 */ /* 0x000fe20003800200 */
[----:B------:R-:W-:Y:S02]  /*04b0*/  IADD3 R17, PT, PT, R15, 0x2, RZ ;  /* 0x000000020f117810 */ /* 0x000fe40007ffe0ff */
[----:B------:R-:W-:Y:S01]  /*04c0*/  ISETP.GE.OR P1, PT, R3, UR22, P0 ;  /* 0x0000001603007c0c */ /* 0x000fe20008726670 */
[----:B------:R-:W-:Y:S01]  /*04d0*/  IMAD.U32 R3, RZ, RZ, UR9 ;  /* 0x00000009ff037e24 */ /* 0x000fe2000f8e00ff */
[----:B------:R-:W-:-:S02]  /*04e0*/  ISETP.LT.OR P2, PT, R21, RZ, !P5 ;  /* 0x000000ff1500720c */ /* 0x000fc40006f41670 */
[----:B------:R-:W-:Y:S01]  /*04f0*/  ISETP.LT.OR P1, PT, R2, UR12, P1 ;  /* 0x0000000c02007c0c */ /* 0x000fe20008f21670 */
[----:B------:R-:W-:Y:S01]  /*0500*/  IMAD.U32 R2, RZ, RZ, UR8 ;  /* 0x00000008ff027e24 */ /* 0x000fe2000f8e00ff */
[----:B------:R-:W-:Y:S02]  /*0510*/  ISETP.LT.OR P4, PT, R17, RZ, !P5 ;  /* 0x000000ff1100720c */ /* 0x000fe40006f81670 */
[-C--:B------:R-:W-:Y:S01]  /*0520*/  ISETP.GE.OR P2, PT, R21, R6.reuse, P2 ;  /* 0x000000061500720c */ /* 0x080fe20001746670 */
[----:B------:R-:W-:Y:S01]  /*0530*/  IMAD.WIDE R2, R14, 0x4, R2 ;  /* 0x000000040e027825 */ /* 0x000fe200078e0202 */
[----:B------:R-:W-:Y:S02]  /*0540*/  ISETP.GE.OR P4, PT, R17, R6, P4 ;  /* 0x000000061100720c */ /* 0x000fe40002786670 */
[----:B------:R-:W-:Y:S01]  /*0550*/  PLOP3.LUT P1, PT, P2, P1, PT, 0xf8, 0x8f ;  /* 0x00000000008f781c */ /* 0x000fe20001723f70 */
[----:B------:R-:W-:-:S12]  /*0560*/  @P3 BRA `(.L_x_13) ;  /* 0x0000000000283947 */ /* 0x000fd80003800000 */
[----:B------:R-:W-:Y:S01]  /*0570*/  ISETP.GE.AND P2, PT, R9, UR21, PT ;  /* 0x0000001509007c0c */ /* 0x000fe2000bf46270 */
[----:B------:R-:W-:Y:S01]  /*0580*/  VIADD R12, R11, 0xfffffffd ;  /* 0xfffffffd0b0c7836 */ /* 0x000fe20000000000 */
[----:B------:R-:W-:-:S04]  /*0590*/  IADD3 R13, PT, PT, R16, -0x3, RZ ;  /* 0xfffffffd100d7810 */ /* 0x000fc80007ffe0ff */
[----:B------:R-:W-:-:S04]  /*05a0*/  ISETP.GE.OR P2, PT, R13, UR22, P2 ;  /* 0x000000160d007c0c */ /* 0x000fc80009746670 */
[----:B------:R-:W-:-:S13]  /*05b0*/  ISETP.LT.OR P2, PT, R12, UR13, P2 ;  /* 0x0000000d0c007c0c */ /* 0x000fda0009741670 */
[----:B------:R-:W-:Y:S05]  /*05c0*/  @P2 BRA `(.L_x_13) ;  /* 0x0000000000102947 */ /* 0x000fea0003800000 */
[----:B------:R-:W-:Y:S01]  /*05d0*/  IMAD.WIDE.U32 R12, R15, 0x4, R4 ;  /* 0x000000040f0c7825 */ /* 0x000fe200078e0004 */
[----:B------:R-:W2:Y:S05]  /*05e0*/  LDG.E R19, desc[UR16][R2.64+-0x8] ;  /* 0xfffff81002137981 */ /* 0x000eaa000c1e1900 */
[----:B------:R-:W2:Y:S02]  /*05f0*/  LDG.E R12, desc[UR16][R12.64] ;  /* 0x000000100c0c7981 */ /* 0x000ea4000c1e1900 */
[----:B--2---:R-:W-:-:S07]  /*0600*/  FFMA R7, R12, R19, R7 ;  /* 0x000000130c077223 */ /* 0x004fce0000000007 */
.L_x_13:
[----:B------:R-:W-:Y:S05]  /*0610*/  BSYNC.RECONVERGENT B0 ;  /* 0x0000000000007941 */ /* 0x000fea0003800200 */
.L_x_12:
[----:B------:R-:W-:Y:S04]  /*0620*/  BSSY.RECONVERGENT B0, `(.L_x_14) ;  /* 0x0000006000007945 */ /* 0x000fe80003800200 */
[----:B------:R-:W-:Y:S05]  /*0630*/  @P1 BRA `(.L_x_15) ;  /* 0x0000000000101947 */ /* 0x000fea0003800000 */
[----:B------:R-:W-:Y:S01]  /*0640*/  IMAD.WIDE.U32 R12, R21, 0x4, R4 ;  /* 0x00000004150c7825 */ /* 0x000fe200078e0004 */
[----:B------:R-:W2:Y:S05]  /*0650*/  LDG.E R19, desc[UR16][R2.64+-0x4] ;  /* 0xfffffc1002137981 */ /* 0x000eaa000c1e1900 */
[----:B------:R-:W2:Y:S02]  /*0660*/  LDG.E R12, desc[UR16][R12.64] ;  /* 0x000000100c0c7981 */ /* 0x000ea4000c1e1900 */
[----:B--2---:R-:W-:-:S07]  /*0670*/  FFMA R7, R12, R19, R7 ;  /* 0x000000130c077223 */ /* 0x004fce0000000007 */
.L_x_15:
[----:B------:R-:W-:Y:S05]  /*0680*/  BSYNC.RECONVERGENT B0 ;  /* 0x0000000000007941 */ /* 0x000fea0003800200 */
.L_x_14:
[----:B------:R-:W-:Y:S04]  /*0690*/  BSSY.RECONVERGENT B0, `(.L_x_16) ;  /* 0x000000b000007945 */ /* 0x000fe80003800200 */
[----:B------:R-:W-:Y:S05]  /*06a0*/  @P4 BRA `(.L_x_17) ;  /* 0x0000000000244947 */ /* 0x000fea0003800000 */
[----:B------:R-:W-:Y:S01]  /*06b0*/  VIADD R13, R16, 0xffffffff ;  /* 0xffffffff100d7836 */ /* 0x000fe20000000000 */
[----:B------:R-:W-:-:S04]  /*06c0*/  IADD3 R12, PT, PT, R11, -0x1, RZ ;  /* 0xffffffff0b0c7810 */ /* 0x000fc80007ffe0ff */
[----:B------:R-:W-:-:S04]  /*06d0*/  ISETP.GE.OR P1, PT, R13, UR22, P0 ;  /* 0x000000160d007c0c */ /* 0x000fc80008726670 */
[----:B------:R-:W-:-:S13]  /*06e0*/  ISETP.LT.OR P1, PT, R12, UR12, P1 ;  /* 0x0000000c0c007c0c */ /* 0x000fda0008f21670 */
[----:B------:R-:W-:Y:S05]  /*06f0*/  @P1 BRA `(.L_x_17) ;  /* 0x0000000000101947 */ /* 0x000fea0003800000 */
[----:B------:R-:W-:Y:S02]  /*0700*/  IMAD.WIDE.U32 R12, R17, 0x4, R4 ;  /* 0x00000004110c7825 */ /* 0x000fe400078e0004 */
[----:B------:R-:W2:Y:S04]  /*0710*/  LDG.E R17, desc[UR16][R2.64] ;  /* 0x0000001002117981 */ /* 0x000ea8000c1e1900 */
[----:B------:R-:W2:Y:S02]  /*0720*/  LDG.E R12, desc[UR16][R12.64] ;  /* 0x000000100c0c7981 */ /* 0x000ea4000c1e1900 */
[----:B--2---:R-:W-:-:S07]  /*0730*/  FFMA R7, R12, R17, R7 ;  /* 0x000000110c077223 */ /* 0x004fce0000000007 */
.L_x_17:
[----:B------:R-:W-:Y:S05]  /*0740*/  BSYNC.RECONVERGENT B0 ;  /* 0x0000000000007941 */ /* 0x000fea0003800200 */
.L_x_16:
[----:B------:R-:W-:Y:S01]  /*0750*/  VIADD R17, R15, 0x3 ;  /* 0x000000030f117836 */ /* 0x000fe20000000000 */
[----:B------:R-:W-:-:S04]  /*0760*/  ISETP.GE.OR P1, PT, R16, UR22, P0 ;  /* 0x0000001610007c0c */ /* 0x000fc80008726670 */
[----:B------:R-:W-:Y:S02]  /*0770*/  ISETP.LT.OR P0, PT, R17, RZ, !P5 ;  /* 0x000000ff1100720c */ /* 0x000fe40006f01670 */
[----:B------:R-:W-:Y:S02]  /*0780*/  ISETP.LT.OR P1, PT, R11, UR12, P1 ;  /* 0x0000000c0b007c0c */ /* 0x000fe40008f21670 */
[----:B------:R-:W-:-:S04]  /*0790*/  ISETP.GE.OR P0, PT, R17, R6, P0 ;  /* 0x000000061100720c */ /* 0x000fc80000706670 */
[----:B------:R-:W-:-:S13]  /*07a0*/  PLOP3.LUT P0, PT, P0, P1, PT, 0xf8, 0x8f ;  /* 0x00000000008f781c */ /* 0x000fda0000703f70 */
[----:B------:R-:W0:Y:S01]  /*07b0*/  @!P0 LDC.64 R12, c[0x0][0x380] ;  /* 0x0000e000ff0c8b82 */ /* 0x000e220000000a00 */
[----:B------:R-:W2:Y:S01]  /*07c0*/  @!P0 LDG.E R2, desc[UR16][R2.64+0x4] ;  /* 0x0000041002028981 */ /* 0x000ea2000c1e1900 */
[----:B0-----:R-:W-:-:S06]  /*07d0*/  @!P0 IMAD.WIDE.U32 R12, R17, 0x4, R12 ;  /* 0x00000004110c8825 */ /* 0x001fcc00078e000c */
[----:B------:R-:W2:Y:S01]  /*07e0*/  @!P0 LDG.E R12, desc[UR16][R12.64] ;  /* 0x000000100c0c8981 */ /* 0x000ea2000c1e1900 */
[----:B------:R-:W-:-:S04]  /*07f0*/  UIADD3 UR7, UPT, UPT, UR7, 0x4, URZ ;  /* 0x0000000407077890 */ /* 0x000fc8000fffe0ff */
[----:B------:R-:W-:Y:S01]  /*0800*/  UISETP.NE.AND UP1, UPT, UR7, URZ, UPT ;  /* 0x000000ff0700728c */ /* 0x000fe2000bf25270 */
[----:B------:R-:W-:Y:S01]  /*0810*/  IADD3 R14, PT, PT, R14, 0x4, RZ ;  /* 0x000000040e0e7810 */ /* 0x000fe20007ffe0ff */
[----:B------:R-:W-:Y:S01]  /*0820*/  VIADD R16, R16, 0x4 ;  /* 0x0000000410107836 */ /* 0x000fe20000000000 */
[----:B------:R-:W-:Y:S01]  /*0830*/  IADD3 R15, PT, PT, R15, 0x4, RZ ;  /* 0x000000040f0f7810 */ /* 0x000fe20007ffe0ff */
[----:B------:R-:W-:Y:S02]  /*0840*/  VIADD R11, R11, 0x4 ;  /* 0x000000040b0b7836 */ /* 0x000fe40000000000 */
[----:B--2---:R-:W-:-:S03]  /*0850*/  @!P0 FFMA R7, R12, R2, R7 ;  /* 0x000000020c078223 */ /* 0x004fc60000000007 */
[----:B------:R-:W-:Y:S05]  /*0860*/  BRA.U UP1, `(.L_x_18) ;  /* 0xfffffff901f07547 */ /* 0x000fea000b83ffff */
[----:B------:R-:W0:Y:S02]  /*0870*/  LDC R11, c[0x0][0x3b4] ;  /* 0x0000ed00ff0b7b82 */ /* 0x000e240000000800 */
[----:B0-----:R-:W-:-:S07]  /*0880*/  LOP3.LUT R11, R11, 0x7ffffffc, RZ, 0xc0, !PT ;  /* 0x7ffffffc0b0b7812 */ /* 0x001fce00078ec0ff */
.L_x_11:
[----:B------:R-:W-:-:S09]  /*0890*/  UISETP.NE.AND UP1, UPT, UR6, URZ, UPT ;  /* 0x000000ff0600728c */ /* 0x000fd2000bf25270 */
[----:B------:R-:W-:Y:S05]  /*08a0*/  BRA.U !UP1, `(.L_x_19) ;  /* 0x0000000109f47547 */ /* 0x000fea000b800000 */
[----:B------:R-:W0:Y:S01]  /*08b0*/  LDC R12, c[0x0][0x3ac] ;  /* 0x0000eb00ff0c7b82 */ /* 0x000e220000000800 */
[----:B------:R-:W1:Y:S01]  /*08c0*/  LDCU UR13, c[0x0][0x3b0] ;  /* 0x00007600ff0d77ac */ /* 0x000e620008000800 */
[----:B------:R-:W-:Y:S02]  /*08d0*/  IADD3 R4, PT, PT, R8, R11, RZ ;  /* 0x0000000b08047210 */ /* 0x000fe40007ffe0ff */
[----:B------:R-:W-:Y:S01]  /*08e0*/  ISETP.GE.AND P1, PT, R18, UR12, PT ;  /* 0x0000000c12007c0c */ /* 0x000fe2000bf26270 */
[----:B------:R-:W2:Y:S02]  /*08f0*/  LDCU UR7, c[0x0][0x3b4] ;  /* 0x00007680ff0777ac */ /* 0x000ea40008000800 */
[----:B------:R-:W-:Y:S01]  /*0900*/  VIADD R2, R4, -UR12 ;  /* 0x8000000c04027c36 */ /* 0x000fe20008000000 */
[----:B--2---:R-:W-:Y:S01]  /*0910*/  UIMAD UR11, UR10, UR7, UR5 ;  /* 0x000000070a0b72a4 */ /* 0x004fe2000f8e0205 */
[----:B0-----:R-:W-:Y:S01]  /*0920*/  IMAD R5, R12, UR19, R9 ;  /* 0x000000130c057c24 */ /* 0x001fe2000f8e0209 */
[----:B------:R-:W-:-:S02]  /*0930*/  ISETP.GE.AND P0, PT, R9, R12, PT ;  /* 0x0000000c0900720c */ /* 0x000fc40003f06270 */
[----:B------:R-:W-:Y:S01]  /*0940*/  UIMAD UR11, UR11, UR7, URZ ;  /* 0x000000070b0b72a4 */ /* 0x000fe2000f8e02ff */
[----:B-1----:R-:W-:Y:S01]  /*0950*/  IMAD R5, R5, UR13, R2 ;  /* 0x0000000d05057c24 */ /* 0x002fe2000f8e0202 */
[----:B------:R-:W-:Y:S02]  /*0960*/  ISETP.GE.OR P3, PT, R2, UR13, P0 ;  /* 0x0000000d02007c0c */ /* 0x000fe40008766670 */
[----:B------:R-:W0:Y:S02]  /*0970*/  LDC.64 R2, c[0x0][0x388] ;  /* 0x0000e200ff027b82 */ /* 0x000e240000000a00 */
[C---:B------:R-:W-:Y:S02]  /*0980*/  ISETP.LT.OR P2, PT, R5.reuse, RZ, !P1 ;  /* 0x000000ff0500720c */ /* 0x040fe40004f41670 */
[----:B------:R-:W-:Y:S02]  /*0990*/  ISETP.LT.OR P3, PT, R4, UR12, P3 ;  /* 0x0000000c04007c0c */ /* 0x000fe40009f61670 */
[----:B------:R-:W-:-:S02]  /*09a0*/  ISETP.GE.OR P2, PT, R5, R6, P2 ;  /* 0x000000060500720c */ /* 0x000fc40001746670 */
[----:B------:R-:W-:Y:S02]  /*09b0*/  IADD3 R11, PT, PT, R11, UR11, RZ ;  /* 0x0000000b0b0b7c10 */ /* 0x000fe4000fffe0ff */
[----:B------:R-:W-:-:S13]  /*09c0*/  PLOP3.LUT P2, PT, P2, P3, PT, 0xf8, 0x8f ;  /* 0x00000000008f781c */ /* 0x000fda0001747f70 */
[----:B------:R-:W1:Y:S01]  /*09d0*/  @!P2 LDC.64 R12, c[0x0][0x380] ;  /* 0x0000e000ff0cab82 */ /* 0x000e620000000a00 */
[----:B0-----:R-:W-:-:S05]  /*09e0*/  IMAD.WIDE R2, R11, 0x4, R2 ;  /* 0x000000040b027825 */ /* 0x001fca00078e0202 */
[----:B------:R-:W2:Y:S01]  /*09f0*/  @!P2 LDG.E R9, desc[UR16][R2.64] ;  /* 0x000000100209a981 */ /* 0x000ea2000c1e1900 */
[----:B-1----:R-:W-:-:S06]  /*0a00*/  @!P2 IMAD.WIDE.U32 R12, R5, 0x4, R12 ;  /* 0x00000004050ca825 */ /* 0x002fcc00078e000c */
[----:B------:R-:W2:Y:S01]  /*0a10*/  @!P2 LDG.E R12, desc[UR16][R12.64] ;  /* 0x000000100c0ca981 */ /* 0x000ea2000c1e1900 */
[----:B------:R-:W-:Y:S01]  /*0a20*/  UISETP.NE.AND UP1, UPT, UR6, 0x1, UPT ;  /* 0x000000010600788c */ /* 0x000fe2000bf25270 */
[----:B--2---:R-:W-:-:S08]  /*0a30*/  @!P2 FFMA R7, R12, R9, R7 ;  /* 0x000000090c07a223 */ /* 0x004fd00000000007 */
[----:B------:R-:W-:Y:S05]  /*0a40*/  BRA.U !UP1, `(.L_x_19) ;  /* 0x00000001098c7547 */ /* 0x000fea000b800000 */
[----:B------:R-:W-:Y:S01]  /*0a50*/  VIADD R9, R5, 0x1 ;  /* 0x0000000105097836 */ /* 0x000fe20000000000 */
[----:B------:R-:W-:Y:S04]  /*0a60*/  BSSY.RECONVERGENT B0, `(.L_x_20) ;  /* 0x000000e000007945 */ /* 0x000fe80003800200 */
[----:B------:R-:W-:-:S04]  /*0a70*/  ISETP.LT.OR P2, PT, R9, RZ, !P1 ;  /* 0x000000ff0900720c */ /* 0x000fc80004f41670 */
[----:B------:R-:W-:-:S13]  /*0a80*/  ISETP.GE.OR P2, PT, R9, R6, P2 ;  /* 0x000000060900720c */ /* 0x000fda0001746670 */
[----:B------:R-:W-:Y:S05]  /*0a90*/  @P2 BRA `(.L_x_21) ;  /* 0x0000000000282947 */ /* 0x000fea0003800000 */
[----:B------:R-:W-:-:S05]  /*0aa0*/  IADD3 R11, PT, PT, R4, 0x1, RZ ;  /* 0x00000001040b7810 */ /* 0x000fca0007ffe0ff */
[----:B------:R-:W-:-:S05]  /*0ab0*/  VIADD R12, R11, -UR12 ;  /* 0x8000000c0b0c7c36 */ /* 0x000fca0008000000 */
[----:B------:R-:W-:-:S04]  /*0ac0*/  ISETP.GE.OR P2, PT, R12, UR13, P0 ;  /* 0x0000000d0c007c0c */ /* 0x000fc80008746670 */
[----:B------:R-:W-:-:S13]  /*0ad0*/  ISETP.LT.OR P2, PT, R11, UR12, P2 ;  /* 0x0000000c0b007c0c */ /* 0x000fda0009741670 */
[----:B------:R-:W-:Y:S05]  /*0ae0*/  @P2 BRA `(.L_x_21) ;  /* 0x0000000000142947 */ /* 0x000fea0003800000 */
[----:B------:R-:W0:Y:S02]  /*0af0*/  LDC.64 R12, c[0x0][0x380] ;  /* 0x0000e000ff0c7b82 */ /* 0x000e240000000a00 */
[----:B0-----:R-:W-:Y:S02]  /*0b00*/  IMAD.WIDE.U32 R12, R9, 0x4, R12 ;  /* 0x00000004090c7825 */ /* 0x001fe400078e000c */
[----:B------:R-:W2:Y:S04]  /*0b10*/  LDG.E R9, desc[UR16][R2.64+0x4] ;  /* 0x0000041002097981 */ /* 0x000ea8000c1e1900 */
[----:B------:R-:W2:Y:S02]  /*0b20*/  LDG.E R12, desc[UR16][R12.64] ;  /* 0x000000100c0c7981 */ /* 0x000ea4000c1e1900 */
[----:B--2---:R-:W-:-:S07]  /*0b30*/  FFMA R7, R12, R9, R7 ;  /* 0x000000090c077223 */ /* 0x004fce0000000007 */
.L_x_21:
[----:B------:R-:W-:Y:S05]  /*0b40*/  BSYNC.RECONVERGENT B0 ;  /* 0x0000000000007941 */ /* 0x000fea0003800200 */
.L_x_20:
[----:B------:R-:W-:-:S09]  /*0b50*/  UISETP.NE.AND UP1, UPT, UR6, 0x2, UPT ;  /* 0x000000020600788c */ /* 0x000fd2000bf25270 */
[----:B------:R-:W-:Y:S05]  /*0b60*/  BRA.U !UP1, `(.L_x_19) ;  /* 0x0000000109447547 */ /* 0x000fea000b800000 */
[----:B------:R-:W-:Y:S01]  /*0b70*/  IADD3 R9, PT, PT, R5, 0x2, RZ ;  /* 0x0000000205097810 */ /* 0x000fe20007ffe0ff */
[----:B------:R-:W-:Y:S03]  /*0b80*/  BSSY.RECONVERGENT B0, `(.L_x_19) ;  /* 0x000000f000007945 */ /* 0x000fe60003800200 */
[----:B------:R-:W-:-:S04]  /*0b90*/  ISETP.LT.OR P1, PT, R9, RZ, !P1 ;  /* 0x000000ff0900720c */ /* 0x000fc80004f21670 */
[----:B------:R-:W-:-:S13]  /*0ba0*/  ISETP.GE.OR P1, PT, R9, R6, P1 ;  /* 0x000000060900720c */ /* 0x000fda0000f26670 */
[----:B------:R-:W-:Y:S05]  /*0bb0*/  @P1 BRA `(.L_x_22) ;  /* 0x00000000002c1947 */ /* 0x000fea0003800000 */
[----:B------:R-:W0:Y:S01]  /*0bc0*/  LDCU UR7, c[0x0][0x3b0] ;  /* 0x00007600ff0777ac */ /* 0x000e220008000800 */
[----:B------:R-:W-:-:S05]  /*0bd0*/  VIADD R4, R4, 0x2 ;  /* 0x0000000204047836 */ /* 0x000fca0000000000 */
[----:B------:R-:W-:-:S04]  /*0be0*/  IADD3 R5, PT, PT, R4, -UR12, RZ ;  /* 0x8000000c04057c10 */ /* 0x000fc8000fffe0ff */
[----:B0-----:R-:W-:-:S04]  /*0bf0*/  ISETP.GE.OR P0, PT, R5, UR7, P0 ;  /* 0x0000000705007c0c */ /* 0x001fc80008706670 */
[----:B------:R-:W-:-:S13]  /*0c00*/  ISETP.LT.OR P0, PT, R4, UR12, P0 ;  /* 0x0000000c04007c0c */ /* 0x000fda0008701670 */
[----:B------:R-:W-:Y:S05]  /*0c10*/  @P0 BRA `(.L_x_22) ;  /* 0x0000000000140947 */ /* 0x000fea0003800000 */
[----:B------:R-:W0:Y:S01]  /*0c20*/  LDC.64 R4, c[0x0][0x380] ;  /* 0x0000e000ff047b82 */ /* 0x000e220000000a00 */
[----:B------:R-:W2:Y:S01]  /*0c30*/  LDG.E R2, desc[UR16][R2.64+0x8] ;  /* 0x0000081002027981 */ /* 0x000ea2000c1e1900 */
[----:B0-----:R-:W-:-:S06]  /*0c40*/  IMAD.WIDE.U32 R4, R9, 0x4, R4 ;  /* 0x0000000409047825 */ /* 0x001fcc00078e0004 */
[----:B------:R-:W2:Y:S02]  /*0c50*/  LDG.E R4, desc[UR16][R4.64] ;  /* 0x0000001004047981 */ /* 0x000ea4000c1e1900 */
[----:B--2---:R-:W-:-:S07]  /*0c60*/  FFMA R7, R4, R2, R7 ;  /* 0x0000000204077223 */ /* 0x004fce0000000007 */
.L_x_22:
[----:B------:R-:W-:Y:S05]  /*0c70*/  BSYNC.RECONVERGENT B0 ;  /* 0x0000000000007941 */ /* 0x000fea0003800200 */
.L_x_19:
[----:B------:R-:W0:Y:S01]  /*0c80*/  LDCU UR7, c[0x0][0x3b4] ;  /* 0x00007680ff0777ac */ /* 0x000e220008000800 */
[----:B------:R-:W-:-:S04]  /*0c90*/  UIADD3 UR5, UPT, UPT, UR5, 0x1, URZ ;  /* 0x0000000105057890 */ /* 0x000fc8000fffe0ff */
[----:B0-----:R-:W-:-:S09]  /*0ca0*/  UISETP.NE.AND UP1, UPT, UR5, UR7, UPT ;  /* 0x000000070500728c */ /* 0x001fd2000bf25270 */
[----:B------:R-:W-:Y:S05]  /*0cb0*/  BRA.U UP1, `(.L_x_23) ;  /* 0xfffffff501747547 */ /* 0x000fea000b83ffff */
[----:B------:R-:W-:Y:S05]  /*0cc0*/  BRA.U UP0, `(.L_x_24) ;  /* 0xfffffff500507547 */ /* 0x000fea000b83ffff */
.L_x_10:
[----:B------:R-:W0:Y:S01]  /*0cd0*/  LDC.64 R2, c[0x0][0x390] ;  /* 0x0000e400ff027b82 */ /* 0x000e220000000a00 */
[----:B------:R-:W1:Y:S07]  /*0ce0*/  LDCU UR5, c[0x0][0x3b0] ;  /* 0x00007600ff0577ac */ /* 0x000e6e0008000800 */
[----:B------:R-:W2:Y:S08]  /*0cf0*/  LDC.64 R12, c[0x0][0x3a8] ;  /* 0x0000ea00ff0c7b82 */ /* 0x000eb00000000a00 */
[----:B------:R-:W3:Y:S01]  /*0d00*/  LDC.64 R4, c[0x0][0x398] ;  /* 0x0000e600ff047b82 */ /* 0x000ee20000000a00 */
[----:B0-----:R-:W-:-:S06]  /*0d10*/  IMAD.WIDE.U32 R2, R10, 0x4, R2 ;  /* 0x000000040a027825 */ /* 0x001fcc00078e0002 */
[----:B------:R-:W4:Y:S01]  /*0d20*/  LDG.E R2, desc[UR16][R2.64] ;  /* 0x0000001002027981 */ /* 0x000f22000c1e1900 */
[----:B--2---:R-:W-:-:S04]  /*0d30*/  IMAD R0, R12, UR14, RZ ;  /* 0x0000000e0c007c24 */ /* 0x004fc8000f8e02ff */
[----:B------:R-:W-:-:S04]  /*0d40*/  IMAD R9, R0, R13, R10 ;  /* 0x0000000d00097224 */ /* 0x000fc800078e020a */
[----:B-1----:R-:W-:-:S04]  /*0d50*/  IMAD R9, R9, UR5, R8 ;  /* 0x0000000509097c24 */ /* 0x002fc8000f8e0208 */
[----:B---3--:R-:W-:-:S04]  /*0d60*/  IMAD.WIDE R4, R9, 0x4, R4 ;  /* 0x0000000409047825 */ /* 0x008fc800078e0204 */
[----:B----4-:R-:W-:-:S05]  /*0d70*/  FADD R7, R2, R7 ;  /* 0x0000000702077221 */ /* 0x010fca0000000000 */
[----:B------:R-:W-:Y:S01]  /*0d80*/  STG.E desc[UR16][R4.64], R7 ;  /* 0x0000000704007986 */ /* 0x000fe2000c101910 */
[----:B------:R-:W-:Y:S05]  /*0d90*/  EXIT ;  /* 0x000000000000794d */ /* 0x000fea0003800000 */
.L_x_25:
        /* <DEDUP_REMOVED lines=14> */
.L_x_35:


//--------------------- .text._Z23inplace_addition_kernelPcPKfi --------------------------
	.section	.text._Z23inplace_addition_kernelPcPKfi,"ax",@progbits
	.align	128
        .global         _Z23inplace_addition_kernelPcPKfi
        .type           _Z23inplace_addition_kernelPcPKfi,@function
        .size           _Z23inplace_addition_kernelPcPKfi,(.L_x_36 - _Z23inplace_addition_kernelPcPKfi)
        .other          _Z23inplace_addition_kernelPcPKfi,@"STO_CUDA_ENTRY STV_DEFAULT"
_Z23inplace_addition_kernelPcPKfi:
.text._Z23inplace_addition_kernelPcPKfi:
        /* <DEDUP_REMOVED lines=8> */
[----:B------:R-:W0:Y:S01]  /*0080*/  LDCU.64 UR6, c[0x0][0x380] ;  /* 0x00007000ff0677ac */ /* 0x000e220008000a00 */
[----:B------:R-:W1:Y:S01]  /*0090*/  LDC.64 R4, c[0x0][0x388] ;  /* 0x0000e200ff047b82 */ /* 0x000e620000000a00 */
[----:B------:R-:W2:Y:S01]  /*00a0*/  LDCU.64 UR4, c[0x0][0x358] ;  /* 0x00006b00ff0477ac */ /* 0x000ea20008000a00 */
[----:B0-----:R-:W-:-:S04]  /*00b0*/  IADD3 R2, P0, PT, R7, UR6, RZ ;  /* 0x0000000607027c10 */ /* 0x001fc8000ff1e0ff */
[----:B------:R-:W-:-:S05]  /*00c0*/  LEA.HI.X.SX32 R3, R7, UR7, 0x1, P0 ;  /* 0x0000000707037c11 */ /* 0x000fca00080f0eff */
[----:B--2---:R-:W2:Y:S01]  /*00d0*/  LDG.E.S8 R0, desc[UR4][R2.64] ;  /* 0x0000000402007981 */ /* 0x004ea2000c1e1300 */
[----:B-1----:R-:W-:-:S06]  /*00e0*/  IMAD.WIDE R4, R7, 0x4, R4 ;  /* 0x0000000407047825 */ /* 0x002fcc00078e0204 */
[----:B------:R-:W3:Y:S01]  /*00f0*/  LDG.E R5, desc[UR4][R4.64] ;  /* 0x0000000404057981 */ /* 0x000ee2000c1e1900 */
[----:B--2---:R-:W3:Y:S02]  /*0100*/  I2F.S16 R0, R0 ;  /* 0x0000000000007306 */ /* 0x004ee40000101400 */
[----:B---3--:R-:W-:-:S06]  /*0110*/  FADD R6, R0, R5 ;  /* 0x0000000500067221 */ /* 0x008fcc0000000000 */
[----:B------:R-:W0:Y:S02]  /*0120*/  F2I.TRUNC.NTZ R7, R6 ;  /* 0x0000000600077305 */ /* 0x000e24000020f100 */
[----:B0-----:R-:W-:Y:S01]  /*0130*/  STG.E.U8 desc[UR4][R2.64], R7 ;  /* 0x0000000702007986 */ /* 0x001fe2000c101104 */
[----:B------:R-:W-:Y:S05]  /*0140*/  EXIT ;  /* 0x000000000000794d */ /* 0x000fea0003800000 */
.L_x_26:
        /* <DEDUP_REMOVED lines=11> */
.L_x_36:


//--------------------- .text._Z22int8_conversion_kernelPKfPci --------------------------
	.section	.text._Z22int8_conversion_kernelPKfPci,"ax",@progbits
	.align	128
        .global         _Z22int8_conversion_kernelPKfPci
        .type           _Z22int8_conversion_kernelPKfPci,@function
        .size           _Z22int8_conversion_kernelPKfPci,(.L_x_37 - _Z22int8_conversion_kernelPKfPci)
        .other          _Z22int8_conversion_kernelPKfPci,@"STO_CUDA_ENTRY STV_DEFAULT"
_Z22int8_conversion_kernelPKfPci:
.text._Z22int8_conversion_kernelPKfPci:
        /* <DEDUP_REMOVED lines=18> */
.L_x_27:
        /* <DEDUP_REMOVED lines=14> */
.L_x_37:


//--------------------- .text._Z11relu_kernelPfi  --------------------------
	.section	.text._Z11relu_kernelPfi,"ax",@progbits
	.align	128
        .global         _Z11relu_kernelPfi
        .type           _Z11relu_kernelPfi,@function
        .size           _Z11relu_kernelPfi,(.L_x_38 - _Z11relu_kernelPfi)
        .other          _Z11relu_kernelPfi,@"STO_CUDA_ENTRY STV_DEFAULT"
_Z11relu_kernelPfi:
.text._Z11relu_kernelPfi:
        /* <DEDUP_REMOVED lines=11> */
[----:B-1----:R-:W2:Y:S02]  /*00b0*/  LDG.E R0, desc[UR4][R2.64] ;  /* 0x0000000402007981 */ /* 0x002ea4000c1e1900 */
[----:B--2---:R-:W-:-:S05]  /*00c0*/  FMNMX R5, RZ, R0, !PT ;  /* 0x00000000ff057209 */ /* 0x004fca0007800000 */
[----:B------:R-:W-:Y:S01]  /*00d0*/  STG.E desc[UR4][R2.64], R5 ;  /* 0x0000000502007986 */ /* 0x000fe2000c101904 */
[----:B------:R-:W-:Y:S05]  /*00e0*/  EXIT ;  /* 0x000000000000794d */ /* 0x000fea0003800000 */
.L_x_28:
        /* <DEDUP_REMOVED lines=9> */
.L_x_38:


//--------------------- .text._Z22elementwise_max_kernelPKfS0_Pfi --------------------------
	.section	.text._Z22elementwise_max_kernelPKfS0_Pfi,"ax",@progbits
	.align	128
        .global         _Z22elementwise_max_kernelPKfS0_Pfi
        .type           _Z22elementwise_max_kernelPKfS0_Pfi,@function
        .size           _Z22elementwise_max_kernelPKfS0_Pfi,(.L_x_39 - _Z22elementwise_max_kernelPKfS0_Pfi)
        .other          _Z22elementwise_max_kernelPKfS0_Pfi,@"STO_CUDA_ENTRY STV_DEFAULT"
_Z22elementwise_max_kernelPKfS0_Pfi:
.text._Z22elementwise_max_kernelPKfS0_Pfi:
        /* <DEDUP_REMOVED lines=9> */
[----:B------:R-:W1:Y:S07]  /*0090*/  LDCU.64 UR4, c[0x0][0x358] ;  /* 0x00006b00ff0477ac */ /* 0x000e6e0008000a00 */
[----:B------:R-:W2:Y:S08]  /*00a0*/  LDC.64 R4, c[0x0][0x388] ;  /* 0x0000e200ff047b82 */ /* 0x000eb00000000a00 */
[----:B------:R-:W3:Y:S01]  /*00b0*/  LDC.64 R6, c[0x0][0x390] ;  /* 0x0000e400ff067b82 */ /* 0x000ee20000000a00 */
[----:B0-----:R-:W-:-:S06]  /*00c0*/  IMAD.WIDE R2, R9, 0x4, R2 ;  /* 0x0000000409027825 */ /* 0x001fcc00078e0202 */
[----:B-1----:R-:W4:Y:S01]  /*00d0*/  LDG.E R2, desc[UR4][R2.64] ;  /* 0x0000000402027981 */ /* 0x002f22000c1e1900 */
[----:B--2---:R-:W-:-:S06]  /*00e0*/  IMAD.WIDE R4, R9, 0x4, R4 ;  /* 0x0000000409047825 */ /* 0x004fcc00078e0204 */
[----:B------:R-:W4:Y:S01]  /*00f0*/  LDG.E R5, desc[UR4][R4.64] ;  /* 0x0000000404057981 */ /* 0x000f22000c1e1900 */
[----:B---3--:R-:W-:Y:S01]  /*0100*/  IMAD.WIDE R6, R9, 0x4, R6 ;  /* 0x0000000409067825 */ /* 0x008fe200078e0206 */
[----:B----4-:R-:W-:-:S05]  /*0110*/  FMNMX R9, R2, R5, !PT ;  /* 0x0000000502097209 */ /* 0x010fca0007800000 */
[----:B------:R-:W-:Y:S01]  /*0120*/  STG.E desc[UR4][R6.64], R9 ;  /* 0x0000000906007986 */ /* 0x000fe2000c101904 */
[----:B------:R-:W-:Y:S05]  /*0130*/  EXIT ;  /* 0x000000000000794d */ /* 0x000fea0003800000 */
.L_x_29:
        /* <DEDUP_REMOVED lines=12> */
.L_x_39:


//--------------------- .text._Z23hadamard_product_kernelPKfS0_Pfi --------------------------
	.section	.text._Z23hadamard_product_kernelPKfS0_Pfi,"ax",@progbits
	.align	128
        .global         _Z23hadamard_product_kernelPKfS0_Pfi
        .type           _Z23hadamard_product_kernelPKfS0_Pfi,@function
        .size           _Z23hadamard_product_kernelPKfS0_Pfi,(.L_x_40 - _Z23hadamard_product_kernelPKfS0_Pfi)
        .other          _Z23hadamard_product_kernelPKfS0_Pfi,@"STO_CUDA_ENTRY STV_DEFAULT"
_Z23hadamard_product_kernelPKfS0_Pfi:
.text._Z23hadamard_product_kernelPKfS0_Pfi:
        /* <DEDUP_REMOVED lines=16> */
[----:B---3--:R-:W-:-:S04]  /*0100*/  IMAD.WIDE R6, R9, 0x4, R6 ;  /* 0x0000000409067825 */ /* 0x008fc800078e0206 */
[----:B----4-:R-:W-:-:S05]  /*0110*/  FMUL R9, R2, R5 ;  /* 0x0000000502097220 */ /* 0x010fca0000400000 */
[----:B------:R-:W-:Y:S01]  /*0120*/  STG.E desc[UR4][R6.64], R9 ;  /* 0x0000000906007986 */ /* 0x000fe2000c101904 */
[----:B------:R-:W-:Y:S05]  /*0130*/  EXIT ;  /* 0x000000000000794d */ /* 0x000fea0003800000 */
.L_x_30:
        /* <DEDUP_REMOVED lines=12> */
.L_x_40:


//--------------------- .nv.shared.reserved.0     --------------------------
	.section	.nv.shared.reserved.0,"aw",@nobits
	.weak		__nv_reservedSMEM_offset_0_alias
	.size		__nv_reservedSMEM_offset_0_alias, 0, 64
	.other		__nv_reservedSMEM_offset_0_alias,@"STO_CUDA_RESERVED_SHARED STV_DEFAULT"
__nv_reservedSMEM_offset_0_alias:
	.zero		0
	.zero		64


//--------------------- .nv.constant0._Z21max_eigenvalue_kernelPKfPfi --------------------------
	.section	.nv.constant0._Z21max_eigenvalue_kernelPKfPfi,"a",@progbits
	.sectionflags	@""
	.align	4
.nv.constant0._Z21max_eigenvalue_kernelPKfPfi:
	.zero		916


//--------------------- .nv.constant0._Z31float_to_int8_conversion_kernelPKfPci --------------------------
	.section	.nv.constant0._Z31float_to_int8_conversion_kernelPKfPci,"a",@progbits
	.sectionflags	@""
	.align	4
.nv.constant0._Z31float_to_int8_conversion_kernelPKfPci:
	.zero		916


//--------------------- .nv.constant0._Z14sigmoid_kernelPfi --------------------------
	.section	.nv.constant0._Z14sigmoid_kernelPfi,"a",@progbits
	.sectionflags	@""
	.align	4
.nv.constant0._Z14sigmoid_kernelPfi:
	.zero		908


//--------------------- .nv.constant0._Z23separable_conv2d_kernelPKfS0_S0_Pfiiiiiii --------------------------
	.section	.nv.constant0._Z23separable_conv2d_kernelPKfS0_S0_Pfiiiiiii,"a",@progbits
	.sectionflags	@""
	.align	4
.nv.constant0._Z23separable_conv2d_kernelPKfS0_S0_Pfiiiiiii:
	.zero		956


//--------------------- .nv.constant0._Z23inplace_addition_kernelPcPKfi --------------------------
	.section	.nv.constant0._Z23inplace_addition_kernelPcPKfi,"a",@progbits
	.sectionflags	@""
	.align	4
.nv.constant0._Z23inplace_addition_kernelPcPKfi:
	.zero		916


//--------------------- .nv.constant0._Z22int8_conversion_kernelPKfPci --------------------------
	.section	.nv.constant0._Z22int8_conversion_kernelPKfPci,"a",@progbits
	.sectionflags	@""
	.align	4
.nv.constant0._Z22int8_conversion_kernelPKfPci:
	.zero		916


//--------------------- .nv.constant0._Z11relu_kernelPfi --------------------------
	.section	.nv.constant0._Z11relu_kernelPfi,"a",@progbits
	.sectionflags	@""
	.align	4
.nv.constant0._Z11relu_kernelPfi:
	.zero		908


//--------------------- .nv.constant0._Z22elementwise_max_kernelPKfS0_Pfi --------------------------
	.section	.nv.constant0._Z22elementwise_max_kernelPKfS0_Pfi,"a",@progbits
	.sectionflags	@""
	.align	4
.nv.constant0._Z22elementwise_max_kernelPKfS0_Pfi:
	.zero		924


//--------------------- .nv.constant0._Z23hadamard_product_kernelPKfS0_Pfi --------------------------
	.section	.nv.constant0._Z23hadamard_product_kernelPKfS0_Pfi,"a",@progbits
	.sectionflags	@""
	.align	4
.nv.constant0._Z23hadamard_product_kernelPKfS0_Pfi:
	.zero		924


//--------------------- SYMBOLS --------------------------

	.type		.nv.reservedSmem.offset0,@object
	.size		.nv.reservedSmem.offset0,0x4
